//
// Generated by NVIDIA NVVM Compiler
//
// Compiler Build ID: CL-36424714
// Cuda compilation tools, release 13.0, V13.0.88
// Based on NVVM 20.0.0
//

.version 9.0
.target sm_100
.address_size 64

	// .globl	_Z16init_rand_kernelP17curandStateXORWOWiiy
.global .align 4 .b8 precalc_xorwow_matrix[102400];
.global .align 4 .b8 precalc_xorwow_offset_matrix[102400];
.global .align 4 .b8 mrg32k3aM1[2304];
.global .align 4 .b8 mrg32k3aM2[2304];
.global .align 4 .b8 mrg32k3aM1SubSeq[2016];
.global .align 4 .b8 mrg32k3aM2SubSeq[2016];
.global .align 4 .b8 mrg32k3aM1Seq[2304];
.global .align 4 .b8 mrg32k3aM2Seq[2304];
.const .align 8 .b8 __cr_lgamma_table[72];
.global .align 4 .b8 __cudart_i2opi_f[24] = {65, 144, 67, 60, 153, 149, 98, 219, 192, 221, 52, 245, 209, 87, 39, 252, 41, 21, 68, 78, 110, 131, 249, 162};

.visible .entry _Z16init_rand_kernelP17curandStateXORWOWiiy(
	.param .u64 .ptr .align 1 _Z16init_rand_kernelP17curandStateXORWOWiiy_param_0,
	.param .u32 _Z16init_rand_kernelP17curandStateXORWOWiiy_param_1,
	.param .u32 _Z16init_rand_kernelP17curandStateXORWOWiiy_param_2,
	.param .u64 _Z16init_rand_kernelP17curandStateXORWOWiiy_param_3
)
{
	.reg .pred 	%p<4>;
	.reg .b32 	%r<28>;
	.reg .b64 	%rd<9>;

	ld.param.u64 	%rd1, [_Z16init_rand_kernelP17curandStateXORWOWiiy_param_0];
	ld.param.u32 	%r3, [_Z16init_rand_kernelP17curandStateXORWOWiiy_param_1];
	ld.param.u32 	%r4, [_Z16init_rand_kernelP17curandStateXORWOWiiy_param_2];
	ld.param.u64 	%rd2, [_Z16init_rand_kernelP17curandStateXORWOWiiy_param_3];
	mov.u32 	%r6, %ctaid.x;
	mov.u32 	%r7, %ntid.x;
	mov.u32 	%r8, %tid.x;
	mad.lo.s32 	%r1, %r6, %r7, %r8;
	mov.u32 	%r9, %ctaid.y;
	mov.u32 	%r10, %ntid.y;
	mov.u32 	%r11, %tid.y;
	mad.lo.s32 	%r12, %r9, %r10, %r11;
	setp.ge.s32 	%p1, %r1, %r3;
	setp.ge.s32 	%p2, %r12, %r4;
	or.pred  	%p3, %p1, %p2;
	@%p3 bra 	$L__BB0_2;
	cvta.to.global.u64 	%rd3, %rd1;
	mad.lo.s32 	%r13, %r3, %r12, %r1;
	cvt.s64.s32 	%rd4, %r13;
	add.s64 	%rd5, %rd2, %rd4;
	mul.wide.s32 	%rd6, %r13, 48;
	add.s64 	%rd7, %rd3, %rd6;
	cvt.u32.u64 	%r14, %rd5;
	xor.b32  	%r15, %r14, -1429050551;
	mul.lo.s32 	%r16, %r15, 1099087573;
	{ .reg .b32 tmp; mov.b64 {tmp, %r17}, %rd5; }
	xor.b32  	%r18, %r17, -136515619;
	mul.lo.s32 	%r19, %r18, -1703105765;
	add.s32 	%r20, %r16, %r19;
	add.s32 	%r21, %r20, 6615241;
	add.s32 	%r22, %r16, 123456789;
	st.global.v2.u32 	[%rd7], {%r21, %r22};
	xor.b32  	%r23, %r16, 362436069;
	add.s32 	%r24, %r19, 521288629;
	st.global.v2.u32 	[%rd7+8], {%r23, %r24};
	xor.b32  	%r25, %r19, 88675123;
	add.s32 	%r26, %r16, 5783321;
	st.global.v2.u32 	[%rd7+16], {%r25, %r26};
	mov.b32 	%r27, 0;
	st.global.v2.u32 	[%rd7+24], {%r27, %r27};
	st.global.u32 	[%rd7+32], %r27;
	mov.b64 	%rd8, 0;
	st.global.u64 	[%rd7+40], %rd8;
$L__BB0_2:
	ret;

}
	// .globl	_Z13render_kernelP4Vec3iiP6SphereiS_S_S_fiiS_S_P17curandStateXORWOW
.visible .entry _Z13render_kernelP4Vec3iiP6SphereiS_S_S_fiiS_S_P17curandStateXORWOW(
	.param .u64 .ptr .align 1 _Z13render_kernelP4Vec3iiP6SphereiS_S_S_fiiS_S_P17curandStateXORWOW_param_0,
	.param .u32 _Z13render_kernelP4Vec3iiP6SphereiS_S_S_fiiS_S_P17curandStateXORWOW_param_1,
	.param .u32 _Z13render_kernelP4Vec3iiP6SphereiS_S_S_fiiS_S_P17curandStateXORWOW_param_2,
	.param .u64 .ptr .align 1 _Z13render_kernelP4Vec3iiP6SphereiS_S_S_fiiS_S_P17curandStateXORWOW_param_3,
	.param .u32 _Z13render_kernelP4Vec3iiP6SphereiS_S_S_fiiS_S_P17curandStateXORWOW_param_4,
	.param .align 4 .b8 _Z13render_kernelP4Vec3iiP6SphereiS_S_S_fiiS_S_P17curandStateXORWOW_param_5[12],
	.param .align 4 .b8 _Z13render_kernelP4Vec3iiP6SphereiS_S_S_fiiS_S_P17curandStateXORWOW_param_6[12],
	.param .align 4 .b8 _Z13render_kernelP4Vec3iiP6SphereiS_S_S_fiiS_S_P17curandStateXORWOW_param_7[12],
	.param .f32 _Z13render_kernelP4Vec3iiP6SphereiS_S_S_fiiS_S_P17curandStateXORWOW_param_8,
	.param .u32 _Z13render_kernelP4Vec3iiP6SphereiS_S_S_fiiS_S_P17curandStateXORWOW_param_9,
	.param .u32 _Z13render_kernelP4Vec3iiP6SphereiS_S_S_fiiS_S_P17curandStateXORWOW_param_10,
	.param .align 4 .b8 _Z13render_kernelP4Vec3iiP6SphereiS_S_S_fiiS_S_P17curandStateXORWOW_param_11[12],
	.param .align 4 .b8 _Z13render_kernelP4Vec3iiP6SphereiS_S_S_fiiS_S_P17curandStateXORWOW_param_12[12],
	.param .u64 .ptr .align 1 _Z13render_kernelP4Vec3iiP6SphereiS_S_S_fiiS_S_P17curandStateXORWOW_param_13
)
{
	.local .align 4 .b8 	__local_depot1[28];
	.reg .b64 	%SP;
	.reg .b64 	%SPL;
	.reg .pred 	%p<146>;
	.reg .b32 	%r<283>;
	.reg .b32 	%f<955>;
	.reg .b64 	%rd<39>;
	.reg .b64 	%fd<4>;

	mov.u64 	%SPL, __local_depot1;
	ld.param.f32 	%f308, [_Z13render_kernelP4Vec3iiP6SphereiS_S_S_fiiS_S_P17curandStateXORWOW_param_12+8];
	ld.param.f32 	%f307, [_Z13render_kernelP4Vec3iiP6SphereiS_S_S_fiiS_S_P17curandStateXORWOW_param_12+4];
	ld.param.f32 	%f306, [_Z13render_kernelP4Vec3iiP6SphereiS_S_S_fiiS_S_P17curandStateXORWOW_param_12];
	ld.param.f32 	%f305, [_Z13render_kernelP4Vec3iiP6SphereiS_S_S_fiiS_S_P17curandStateXORWOW_param_11+8];
	ld.param.f32 	%f304, [_Z13render_kernelP4Vec3iiP6SphereiS_S_S_fiiS_S_P17curandStateXORWOW_param_11+4];
	ld.param.f32 	%f303, [_Z13render_kernelP4Vec3iiP6SphereiS_S_S_fiiS_S_P17curandStateXORWOW_param_11];
	ld.param.f32 	%f301, [_Z13render_kernelP4Vec3iiP6SphereiS_S_S_fiiS_S_P17curandStateXORWOW_param_5+8];
	ld.param.f32 	%f300, [_Z13render_kernelP4Vec3iiP6SphereiS_S_S_fiiS_S_P17curandStateXORWOW_param_5+4];
	ld.param.f32 	%f299, [_Z13render_kernelP4Vec3iiP6SphereiS_S_S_fiiS_S_P17curandStateXORWOW_param_5];
	ld.param.f32 	%f4, [_Z13render_kernelP4Vec3iiP6SphereiS_S_S_fiiS_S_P17curandStateXORWOW_param_6];
	ld.param.f32 	%f5, [_Z13render_kernelP4Vec3iiP6SphereiS_S_S_fiiS_S_P17curandStateXORWOW_param_6+4];
	ld.param.f32 	%f6, [_Z13render_kernelP4Vec3iiP6SphereiS_S_S_fiiS_S_P17curandStateXORWOW_param_6+8];
	ld.param.f32 	%f7, [_Z13render_kernelP4Vec3iiP6SphereiS_S_S_fiiS_S_P17curandStateXORWOW_param_7];
	ld.param.f32 	%f8, [_Z13render_kernelP4Vec3iiP6SphereiS_S_S_fiiS_S_P17curandStateXORWOW_param_7+4];
	ld.param.f32 	%f9, [_Z13render_kernelP4Vec3iiP6SphereiS_S_S_fiiS_S_P17curandStateXORWOW_param_7+8];
	ld.param.u32 	%r88, [_Z13render_kernelP4Vec3iiP6SphereiS_S_S_fiiS_S_P17curandStateXORWOW_param_1];
	ld.param.u32 	%r93, [_Z13render_kernelP4Vec3iiP6SphereiS_S_S_fiiS_S_P17curandStateXORWOW_param_2];
	ld.param.u64 	%rd12, [_Z13render_kernelP4Vec3iiP6SphereiS_S_S_fiiS_S_P17curandStateXORWOW_param_3];
	ld.param.u32 	%r90, [_Z13render_kernelP4Vec3iiP6SphereiS_S_S_fiiS_S_P17curandStateXORWOW_param_4];
	ld.param.f32 	%f302, [_Z13render_kernelP4Vec3iiP6SphereiS_S_S_fiiS_S_P17curandStateXORWOW_param_8];
	ld.param.u32 	%r92, [_Z13render_kernelP4Vec3iiP6SphereiS_S_S_fiiS_S_P17curandStateXORWOW_param_10];
	ld.param.u64 	%rd11, [_Z13render_kernelP4Vec3iiP6SphereiS_S_S_fiiS_S_P17curandStateXORWOW_param_13];
	cvta.to.global.u64 	%rd1, %rd12;
	add.u64 	%rd2, %SPL, 0;
	mov.u32 	%r94, %ctaid.x;
	mov.u32 	%r95, %ntid.x;
	mov.u32 	%r96, %tid.x;
	mad.lo.s32 	%r1, %r94, %r95, %r96;
	mov.u32 	%r97, %ctaid.y;
	mov.u32 	%r98, %ntid.y;
	mov.u32 	%r99, %tid.y;
	mad.lo.s32 	%r100, %r97, %r98, %r99;
	setp.ge.s32 	%p7, %r1, %r88;
	setp.ge.s32 	%p8, %r100, %r93;
	or.pred  	%p9, %p7, %p8;
	@%p9 bra 	$L__BB1_95;
	cvta.to.global.u64 	%rd14, %rd11;
	mad.lo.s32 	%r3, %r88, %r100, %r1;
	mul.wide.s32 	%rd15, %r3, 48;
	add.s64 	%rd3, %rd14, %rd15;
	ld.global.v2.u32 	{%r277, %r274}, [%rd3];
	ld.global.v2.u32 	{%r273, %r272}, [%rd3+8];
	ld.global.v2.u32 	{%r275, %r276}, [%rd3+16];
	ld.global.v2.u32 	{%r10, %r11}, [%rd3+24];
	ld.global.f32 	%f10, [%rd3+32];
	ld.global.f64 	%fd1, [%rd3+40];
	cvt.rn.f32.s32 	%f11, %r88;
	cvt.rn.f32.u32 	%f12, %r93;
	mul.f32 	%f309, %f302, 0f40490FDB;
	div.rn.f32 	%f310, %f309, 0f43340000;
	mul.f32 	%f13, %f310, 0f3F000000;
	mul.f32 	%f311, %f13, 0f3F22F983;
	cvt.rni.s32.f32 	%r240, %f311;
	cvt.rn.f32.s32 	%f312, %r240;
	fma.rn.f32 	%f313, %f312, 0fBFC90FDA, %f13;
	fma.rn.f32 	%f314, %f312, 0fB3A22168, %f313;
	fma.rn.f32 	%f856, %f312, 0fA7C234C5, %f314;
	abs.f32 	%f15, %f13;
	setp.ltu.f32 	%p10, %f15, 0f47CE4780;
	@%p10 bra 	$L__BB1_9;
	setp.neu.f32 	%p11, %f15, 0f7F800000;
	@%p11 bra 	$L__BB1_4;
	mov.f32 	%f317, 0f00000000;
	mul.rn.f32 	%f856, %f13, %f317;
	mov.b32 	%r240, 0;
	bra.uni 	$L__BB1_9;
$L__BB1_4:
	mov.b32 	%r13, %f13;
	shl.b32 	%r102, %r13, 8;
	or.b32  	%r14, %r102, -2147483648;
	mov.b64 	%rd37, 0;
	mov.b32 	%r237, 0;
	mov.u64 	%rd18, __cudart_i2opi_f;
$L__BB1_5:
	.pragma "nounroll";
	mul.wide.u32 	%rd17, %r237, 4;
	add.s64 	%rd19, %rd18, %rd17;
	ld.global.nc.u32 	%r103, [%rd19];
	mad.wide.u32 	%rd20, %r103, %r14, %rd37;
	shr.u64 	%rd37, %rd20, 32;
	add.s64 	%rd21, %rd2, %rd17;
	st.local.u32 	[%rd21], %rd20;
	add.s32 	%r237, %r237, 1;
	setp.ne.s32 	%p12, %r237, 6;
	@%p12 bra 	$L__BB1_5;
	shr.u32 	%r104, %r13, 23;
	st.local.u32 	[%rd2+24], %rd37;
	and.b32  	%r17, %r104, 31;
	and.b32  	%r105, %r104, 224;
	add.s32 	%r106, %r105, -128;
	shr.u32 	%r107, %r106, 5;
	mul.wide.u32 	%rd22, %r107, 4;
	sub.s64 	%rd6, %rd2, %rd22;
	ld.local.u32 	%r238, [%rd6+24];
	ld.local.u32 	%r239, [%rd6+20];
	setp.eq.s32 	%p13, %r17, 0;
	@%p13 bra 	$L__BB1_8;
	shf.l.wrap.b32 	%r238, %r239, %r238, %r17;
	ld.local.u32 	%r108, [%rd6+16];
	shf.l.wrap.b32 	%r239, %r108, %r239, %r17;
$L__BB1_8:
	shr.u32 	%r109, %r238, 30;
	shf.l.wrap.b32 	%r110, %r239, %r238, 2;
	shl.b32 	%r111, %r239, 2;
	shr.u32 	%r112, %r110, 31;
	add.s32 	%r113, %r112, %r109;
	neg.s32 	%r114, %r113;
	setp.lt.s32 	%p14, %r13, 0;
	selp.b32 	%r240, %r114, %r113, %p14;
	xor.b32  	%r115, %r110, %r13;
	shr.s32 	%r116, %r110, 31;
	xor.b32  	%r117, %r116, %r110;
	xor.b32  	%r118, %r116, %r111;
	cvt.u64.u32 	%rd23, %r117;
	shl.b64 	%rd24, %rd23, 32;
	cvt.u64.u32 	%rd25, %r118;
	or.b64  	%rd26, %rd24, %rd25;
	cvt.rn.f64.s64 	%fd2, %rd26;
	mul.f64 	%fd3, %fd2, 0d3BF921FB54442D19;
	cvt.rn.f32.f64 	%f315, %fd3;
	neg.f32 	%f316, %f315;
	setp.lt.s32 	%p15, %r115, 0;
	selp.f32 	%f856, %f316, %f315, %p15;
$L__BB1_9:
	mul.f32 	%f319, %f856, %f856;
	fma.rn.f32 	%f320, %f319, 0f3C190000, 0f3B560000;
	fma.rn.f32 	%f321, %f320, %f319, 0f3CC70000;
	fma.rn.f32 	%f322, %f321, %f319, 0f3D5B0000;
	fma.rn.f32 	%f323, %f322, %f319, 0f3E089438;
	fma.rn.f32 	%f324, %f323, %f319, 0f3EAAAA88;
	mul.rn.f32 	%f325, %f319, %f856;
	fma.rn.f32 	%f326, %f324, %f325, %f856;
	abs.f32 	%f327, %f856;
	setp.eq.f32 	%p16, %f327, 0f3A00B43C;
	selp.f32 	%f328, %f856, %f326, %p16;
	and.b32  	%r120, %r240, 1;
	setp.eq.b32 	%p17, %r120, 1;
	neg.f32 	%f329, %f328;
	rcp.approx.ftz.f32 	%f330, %f329;
	selp.f32 	%f19, %f330, %f328, %p17;
	sub.f32 	%f20, %f299, %f4;
	sub.f32 	%f21, %f300, %f5;
	sub.f32 	%f22, %f301, %f6;
	mul.f32 	%f331, %f21, %f21;
	fma.rn.f32 	%f332, %f20, %f20, %f331;
	fma.rn.f32 	%f333, %f22, %f22, %f332;
	sqrt.rn.f32 	%f23, %f333;
	setp.leu.f32 	%p18, %f23, 0f00000000;
	mov.f32 	%f857, 0f00000000;
	mov.f32 	%f858, %f857;
	mov.f32 	%f859, %f857;
	@%p18 bra 	$L__BB1_11;
	rcp.rn.f32 	%f334, %f23;
	mul.f32 	%f857, %f20, %f334;
	mul.f32 	%f858, %f21, %f334;
	mul.f32 	%f859, %f22, %f334;
$L__BB1_11:
	mul.f32 	%f336, %f8, %f859;
	mul.f32 	%f337, %f9, %f858;
	sub.f32 	%f30, %f336, %f337;
	mul.f32 	%f338, %f9, %f857;
	mul.f32 	%f339, %f7, %f859;
	sub.f32 	%f31, %f338, %f339;
	mul.f32 	%f340, %f7, %f858;
	mul.f32 	%f341, %f8, %f857;
	sub.f32 	%f32, %f340, %f341;
	mul.f32 	%f342, %f31, %f31;
	fma.rn.f32 	%f343, %f30, %f30, %f342;
	fma.rn.f32 	%f344, %f32, %f32, %f343;
	sqrt.rn.f32 	%f33, %f344;
	setp.leu.f32 	%p19, %f33, 0f00000000;
	mov.f32 	%f860, 0f00000000;
	mov.f32 	%f861, %f860;
	mov.f32 	%f862, %f860;
	@%p19 bra 	$L__BB1_13;
	rcp.rn.f32 	%f345, %f33;
	mul.f32 	%f860, %f30, %f345;
	mul.f32 	%f861, %f31, %f345;
	mul.f32 	%f862, %f32, %f345;
$L__BB1_13:
	setp.lt.s32 	%p20, %r92, 1;
	mov.f32 	%f946, 0f00000000;
	mov.f32 	%f947, %f946;
	mov.f32 	%f948, %f946;
	@%p20 bra 	$L__BB1_73;
	ld.param.u32 	%r235, [_Z13render_kernelP4Vec3iiP6SphereiS_S_S_fiiS_S_P17curandStateXORWOW_param_9];
	cvt.rn.f32.s32 	%f40, %r1;
	cvt.rn.f32.u32 	%f41, %r100;
	setp.lt.s32 	%p21, %r235, 1;
	@%p21 bra 	$L__BB1_67;
	and.b32  	%r26, %r90, 2147483646;
	div.rn.f32 	%f351, %f11, %f12;
	mul.f32 	%f42, %f351, %f19;
	add.f32 	%f43, %f41, 0f3F000000;
	add.f32 	%f44, %f40, 0f3F000000;
	mov.f32 	%f948, 0f00000000;
	mov.b32 	%r241, 0;
	add.s64 	%rd9, %rd1, 40;
	mov.u32 	%r247, %r277;
	mov.f32 	%f947, %f948;
	mov.f32 	%f946, %f948;
$L__BB1_16:
	mov.u32 	%r32, %r274;
	mov.u32 	%r31, %r273;
	mov.u32 	%r274, %r272;
	mov.u32 	%r273, %r275;
	mov.u32 	%r272, %r276;
	shr.u32 	%r161, %r32, 2;
	xor.b32  	%r162, %r161, %r32;
	shl.b32 	%r163, %r272, 4;
	shl.b32 	%r164, %r162, 1;
	xor.b32  	%r165, %r164, %r163;
	xor.b32  	%r166, %r165, %r162;
	xor.b32  	%r275, %r166, %r272;
	add.s32 	%r167, %r247, %r275;
	add.s32 	%r168, %r167, 362437;
	cvt.rn.f32.u32 	%f353, %r168;
	fma.rn.f32 	%f354, %f353, 0f2F800000, 0f2F000000;
	add.f32 	%f355, %f354, 0fBF000000;
	shr.u32 	%r169, %r31, 2;
	xor.b32  	%r170, %r169, %r31;
	shl.b32 	%r171, %r275, 4;
	shl.b32 	%r172, %r170, 1;
	xor.b32  	%r173, %r172, %r171;
	xor.b32  	%r174, %r173, %r170;
	xor.b32  	%r276, %r174, %r275;
	add.s32 	%r247, %r247, 724874;
	add.s32 	%r175, %r276, %r247;
	cvt.rn.f32.u32 	%f356, %r175;
	fma.rn.f32 	%f357, %f356, 0f2F800000, 0f2F000000;
	add.f32 	%f358, %f357, 0fBF000000;
	add.f32 	%f359, %f44, %f355;
	div.rn.f32 	%f360, %f359, %f11;
	fma.rn.f32 	%f361, %f360, 0f40000000, 0fBF800000;
	add.f32 	%f362, %f43, %f358;
	div.rn.f32 	%f363, %f362, %f12;
	fma.rn.f32 	%f364, %f363, 0f40000000, 0fBF800000;
	mul.f32 	%f365, %f42, %f361;
	mul.f32 	%f366, %f19, %f364;
	mul.f32 	%f367, %f858, %f862;
	mul.f32 	%f368, %f859, %f861;
	sub.f32 	%f369, %f367, %f368;
	mul.f32 	%f370, %f369, %f366;
	mul.f32 	%f371, %f859, %f860;
	mul.f32 	%f372, %f857, %f862;
	sub.f32 	%f373, %f371, %f372;
	mul.f32 	%f374, %f373, %f366;
	mul.f32 	%f375, %f857, %f861;
	mul.f32 	%f376, %f858, %f860;
	sub.f32 	%f377, %f375, %f376;
	mul.f32 	%f378, %f377, %f366;
	fma.rn.f32 	%f379, %f860, %f365, %f370;
	fma.rn.f32 	%f380, %f861, %f365, %f374;
	fma.rn.f32 	%f381, %f862, %f365, %f378;
	sub.f32 	%f50, %f379, %f857;
	sub.f32 	%f51, %f380, %f858;
	sub.f32 	%f52, %f381, %f859;
	mul.f32 	%f382, %f51, %f51;
	fma.rn.f32 	%f383, %f50, %f50, %f382;
	fma.rn.f32 	%f384, %f52, %f52, %f383;
	sqrt.rn.f32 	%f53, %f384;
	setp.leu.f32 	%p26, %f53, 0f00000000;
	mov.f32 	%f868, 0f00000000;
	mov.f32 	%f869, %f868;
	mov.f32 	%f870, %f868;
	@%p26 bra 	$L__BB1_18;
	rcp.rn.f32 	%f385, %f53;
	mul.f32 	%f868, %f50, %f385;
	mul.f32 	%f869, %f51, %f385;
	mul.f32 	%f870, %f52, %f385;
$L__BB1_18:
	mul.f32 	%f387, %f869, %f869;
	fma.rn.f32 	%f388, %f868, %f868, %f387;
	fma.rn.f32 	%f389, %f870, %f870, %f388;
	sqrt.rn.f32 	%f60, %f389;
	setp.leu.f32 	%p27, %f60, 0f00000000;
	mov.f32 	%f875, 0f00000000;
	mov.f32 	%f67, %f875;
	mov.f32 	%f873, %f875;
	@%p27 bra 	$L__BB1_20;
	rcp.rn.f32 	%f390, %f60;
	mul.f32 	%f875, %f868, %f390;
	mul.f32 	%f67, %f869, %f390;
	mul.f32 	%f873, %f870, %f390;
$L__BB1_20:
	mov.f32 	%f75, 0f00000000;
	mov.f32 	%f72, 0f3F800000;
	mov.b32 	%r248, 0;
	mov.f32 	%f876, %f301;
	mov.f32 	%f877, %f300;
	mov.f32 	%f878, %f299;
	mov.f32 	%f73, %f72;
	mov.f32 	%f74, %f72;
	mov.f32 	%f76, %f75;
	mov.f32 	%f77, %f75;
$L__BB1_21:
	setp.gt.s32 	%p28, %r90, 0;
	mov.b32 	%r253, -1;
	mov.f32 	%f933, 0f60AD78EC;
	mov.f32 	%f898, 0f00000000;
	mov.f32 	%f899, %f898;
	mov.f32 	%f900, %f898;
	@%p28 bra 	$L__BB1_65;
$L__BB1_22:
	setp.eq.s32 	%p63, %r253, -1;
	@%p63 bra 	$L__BB1_63;
	fma.rn.f32 	%f130, %f875, %f933, %f878;
	fma.rn.f32 	%f131, %f67, %f933, %f877;
	fma.rn.f32 	%f132, %f873, %f933, %f876;
	mul.wide.s32 	%rd29, %r253, 40;
	add.s64 	%rd30, %rd1, %rd29;
	ld.global.f32 	%f133, [%rd30+16];
	ld.global.f32 	%f134, [%rd30+20];
	ld.global.f32 	%f135, [%rd30+24];
	ld.global.f32 	%f136, [%rd30+28];
	ld.global.f32 	%f137, [%rd30+32];
	ld.global.f32 	%f138, [%rd30+36];
	setp.leu.f32 	%p64, %f138, 0f00000000;
	@%p64 bra 	$L__BB1_25;
	neg.f32 	%f493, %f138;
	mul.f32 	%f494, %f933, %f493;
	fma.rn.f32 	%f495, %f494, 0f3BBB989D, 0f3F000000;
	cvt.sat.f32.f32 	%f496, %f495;
	mov.f32 	%f497, 0f4B400001;
	mov.f32 	%f498, 0f437C0000;
	fma.rm.f32 	%f499, %f496, %f498, %f497;
	add.f32 	%f500, %f499, 0fCB40007F;
	neg.f32 	%f501, %f500;
	fma.rn.f32 	%f502, %f494, 0f3FB8AA3B, %f501;
	fma.rn.f32 	%f503, %f494, 0f32A57060, %f502;
	mov.b32 	%r185, %f499;
	shl.b32 	%r186, %r185, 23;
	mov.b32 	%f504, %r186;
	ex2.approx.ftz.f32 	%f505, %f503;
	mul.f32 	%f506, %f505, %f504;
	mul.f32 	%f74, %f74, %f506;
	mul.f32 	%f73, %f73, %f506;
	mul.f32 	%f72, %f72, %f506;
$L__BB1_25:
	sub.f32 	%f508, %f303, %f130;
	sub.f32 	%f509, %f304, %f131;
	sub.f32 	%f510, %f305, %f132;
	mul.f32 	%f511, %f509, %f509;
	fma.rn.f32 	%f512, %f508, %f508, %f511;
	fma.rn.f32 	%f513, %f510, %f510, %f512;
	sqrt.rn.f32 	%f145, %f513;
	rcp.rn.f32 	%f514, %f145;
	mul.f32 	%f146, %f508, %f514;
	mul.f32 	%f147, %f509, %f514;
	mul.f32 	%f148, %f510, %f514;
	fma.rn.f32 	%f149, %f898, 0f38D1B717, %f130;
	fma.rn.f32 	%f150, %f899, 0f38D1B717, %f131;
	fma.rn.f32 	%f151, %f900, 0f38D1B717, %f132;
	mul.f32 	%f515, %f147, %f147;
	fma.rn.f32 	%f516, %f146, %f146, %f515;
	fma.rn.f32 	%f517, %f148, %f148, %f516;
	sqrt.rn.f32 	%f152, %f517;
	setp.leu.f32 	%p65, %f152, 0f00000000;
	mov.f32 	%f906, 0f00000000;
	mov.f32 	%f907, %f906;
	mov.f32 	%f908, %f906;
	@%p65 bra 	$L__BB1_42;
	rcp.rn.f32 	%f518, %f152;
	mul.f32 	%f906, %f146, %f518;
	mul.f32 	%f907, %f147, %f518;
	mul.f32 	%f908, %f148, %f518;
	bra.uni 	$L__BB1_42;
$L__BB1_27:
	ld.global.f32 	%f83, [%rd38+-40];
	sub.f32 	%f404, %f878, %f83;
	ld.global.f32 	%f84, [%rd38+-36];
	sub.f32 	%f405, %f877, %f84;
	ld.global.f32 	%f85, [%rd38+-32];
	sub.f32 	%f406, %f876, %f85;
	mul.f32 	%f407, %f67, %f405;
	fma.rn.f32 	%f408, %f875, %f404, %f407;
	fma.rn.f32 	%f409, %f873, %f406, %f408;
	add.f32 	%f86, %f409, %f409;
	mul.f32 	%f410, %f405, %f405;
	fma.rn.f32 	%f411, %f404, %f404, %f410;
	fma.rn.f32 	%f412, %f406, %f406, %f411;
	ld.global.f32 	%f413, [%rd38+-28];
	mul.f32 	%f414, %f413, %f413;
	sub.f32 	%f415, %f412, %f414;
	mul.f32 	%f416, %f86, %f86;
	mul.f32 	%f417, %f234, %f415;
	sub.f32 	%f87, %f416, %f417;
	setp.lt.f32 	%p31, %f87, 0f00000000;
	mov.pred 	%p141, 0;
	mov.f32 	%f891, 0f00000000;
	mov.f32 	%f892, 0f00000000;
	mov.f32 	%f893, 0f00000000;
	@%p31 bra 	$L__BB1_31;
	sqrt.rn.f32 	%f419, %f87;
	neg.f32 	%f420, %f86;
	sub.f32 	%f421, %f420, %f419;
	div.rn.f32 	%f422, %f421, %f235;
	sub.f32 	%f423, %f419, %f86;
	div.rn.f32 	%f424, %f423, %f235;
	setp.lt.f32 	%p33, %f422, 0f38D1B717;
	selp.f32 	%f88, %f424, %f422, %p33;
	setp.lt.f32 	%p34, %f88, 0f38D1B717;
	@%p34 bra 	$L__BB1_31;
	fma.rn.f32 	%f426, %f875, %f88, %f878;
	fma.rn.f32 	%f427, %f67, %f88, %f877;
	fma.rn.f32 	%f428, %f873, %f88, %f876;
	sub.f32 	%f89, %f426, %f83;
	sub.f32 	%f90, %f427, %f84;
	sub.f32 	%f91, %f428, %f85;
	mul.f32 	%f429, %f90, %f90;
	fma.rn.f32 	%f430, %f89, %f89, %f429;
	fma.rn.f32 	%f431, %f91, %f91, %f430;
	sqrt.rn.f32 	%f92, %f431;
	setp.leu.f32 	%p36, %f92, 0f00000000;
	mov.pred 	%p141, -1;
	mov.f32 	%f901, %f88;
	@%p36 bra 	$L__BB1_31;
	rcp.rn.f32 	%f432, %f92;
	mul.f32 	%f893, %f89, %f432;
	mul.f32 	%f892, %f90, %f432;
	mul.f32 	%f891, %f91, %f432;
	mov.f32 	%f901, %f88;
$L__BB1_31:
	setp.lt.f32 	%p39, %f901, %f933;
	and.pred  	%p40, %p141, %p39;
	selp.f32 	%f100, %f893, %f898, %p40;
	selp.f32 	%f101, %f892, %f899, %p40;
	selp.f32 	%f102, %f891, %f900, %p40;
	selp.f32 	%f103, %f901, %f933, %p40;
	selp.b32 	%r40, %r249, %r253, %p40;
	ld.global.f32 	%f104, [%rd38];
	sub.f32 	%f434, %f878, %f104;
	ld.global.f32 	%f105, [%rd38+4];
	sub.f32 	%f435, %f877, %f105;
	ld.global.f32 	%f106, [%rd38+8];
	sub.f32 	%f436, %f876, %f106;
	mul.f32 	%f437, %f67, %f435;
	fma.rn.f32 	%f438, %f875, %f434, %f437;
	fma.rn.f32 	%f439, %f873, %f436, %f438;
	add.f32 	%f107, %f439, %f439;
	mul.f32 	%f440, %f435, %f435;
	fma.rn.f32 	%f441, %f434, %f434, %f440;
	fma.rn.f32 	%f442, %f436, %f436, %f441;
	ld.global.f32 	%f443, [%rd38+12];
	mul.f32 	%f444, %f443, %f443;
	sub.f32 	%f445, %f442, %f444;
	mul.f32 	%f446, %f107, %f107;
	mul.f32 	%f447, %f234, %f445;
	sub.f32 	%f108, %f446, %f447;
	setp.lt.f32 	%p41, %f108, 0f00000000;
	mov.pred 	%p142, 0;
	mov.f32 	%f895, 0f00000000;
	mov.f32 	%f896, 0f00000000;
	mov.f32 	%f897, 0f00000000;
	@%p41 bra 	$L__BB1_35;
	sqrt.rn.f32 	%f449, %f108;
	neg.f32 	%f450, %f107;
	sub.f32 	%f451, %f450, %f449;
	div.rn.f32 	%f452, %f451, %f235;
	sub.f32 	%f453, %f449, %f107;
	div.rn.f32 	%f454, %f453, %f235;
	setp.lt.f32 	%p43, %f452, 0f38D1B717;
	selp.f32 	%f109, %f454, %f452, %p43;
	setp.lt.f32 	%p44, %f109, 0f38D1B717;
	@%p44 bra 	$L__BB1_35;
	fma.rn.f32 	%f456, %f875, %f109, %f878;
	fma.rn.f32 	%f457, %f67, %f109, %f877;
	fma.rn.f32 	%f458, %f873, %f109, %f876;
	sub.f32 	%f110, %f456, %f104;
	sub.f32 	%f111, %f457, %f105;
	sub.f32 	%f112, %f458, %f106;
	mul.f32 	%f459, %f111, %f111;
	fma.rn.f32 	%f460, %f110, %f110, %f459;
	fma.rn.f32 	%f461, %f112, %f112, %f460;
	sqrt.rn.f32 	%f113, %f461;
	setp.leu.f32 	%p46, %f113, 0f00000000;
	mov.pred 	%p142, -1;
	mov.f32 	%f901, %f109;
	@%p46 bra 	$L__BB1_35;
	rcp.rn.f32 	%f462, %f113;
	mul.f32 	%f897, %f110, %f462;
	mul.f32 	%f896, %f111, %f462;
	mul.f32 	%f895, %f112, %f462;
	mov.f32 	%f901, %f109;
$L__BB1_35:
	setp.lt.f32 	%p48, %f901, %f103;
	and.pred  	%p49, %p142, %p48;
	selp.f32 	%f898, %f897, %f100, %p49;
	selp.f32 	%f899, %f896, %f101, %p49;
	selp.f32 	%f900, %f895, %f102, %p49;
	selp.f32 	%f933, %f901, %f103, %p49;
	add.s32 	%r183, %r249, 1;
	selp.b32 	%r253, %r183, %r40, %p49;
	add.s64 	%rd38, %rd38, 80;
	add.s32 	%r249, %r249, 2;
	setp.eq.s32 	%p50, %r249, %r26;
	mov.u32 	%r254, %r26;
	@%p50 bra 	$L__BB1_36;
	bra.uni 	$L__BB1_27;
$L__BB1_36:
	and.b32  	%r184, %r90, 1;
	setp.eq.b32 	%p51, %r184, 1;
	not.pred 	%p52, %p51;
	mov.f32 	%f940, 0f00000000;
	mov.f32 	%f941, 0f00000000;
	mov.f32 	%f942, 0f00000000;
	@%p52 bra 	$L__BB1_22;
	mul.wide.u32 	%rd27, %r254, 40;
	add.s64 	%rd28, %rd1, %rd27;
	ld.global.f32 	%f246, [%rd28];
	sub.f32 	%f464, %f878, %f246;
	ld.global.f32 	%f247, [%rd28+4];
	sub.f32 	%f465, %f877, %f247;
	ld.global.f32 	%f248, [%rd28+8];
	sub.f32 	%f466, %f876, %f248;
	mul.f32 	%f467, %f67, %f465;
	fma.rn.f32 	%f468, %f875, %f464, %f467;
	fma.rn.f32 	%f469, %f873, %f466, %f468;
	add.f32 	%f249, %f469, %f469;
	mul.f32 	%f470, %f465, %f465;
	fma.rn.f32 	%f471, %f464, %f464, %f470;
	fma.rn.f32 	%f472, %f466, %f466, %f471;
	ld.global.f32 	%f473, [%rd28+12];
	mul.f32 	%f474, %f473, %f473;
	sub.f32 	%f475, %f472, %f474;
	mul.f32 	%f476, %f249, %f249;
	mul.f32 	%f477, %f234, %f475;
	sub.f32 	%f250, %f476, %f477;
	setp.lt.f32 	%p54, %f250, 0f00000000;
	mov.pred 	%p145, 0;
	@%p54 bra 	$L__BB1_41;
	sqrt.rn.f32 	%f479, %f250;
	neg.f32 	%f480, %f249;
	sub.f32 	%f481, %f480, %f479;
	div.rn.f32 	%f482, %f481, %f235;
	sub.f32 	%f483, %f479, %f249;
	div.rn.f32 	%f484, %f483, %f235;
	setp.lt.f32 	%p56, %f482, 0f38D1B717;
	selp.f32 	%f251, %f484, %f482, %p56;
	setp.lt.f32 	%p57, %f251, 0f38D1B717;
	@%p57 bra 	$L__BB1_41;
	fma.rn.f32 	%f486, %f875, %f251, %f878;
	fma.rn.f32 	%f487, %f67, %f251, %f877;
	fma.rn.f32 	%f488, %f873, %f251, %f876;
	sub.f32 	%f252, %f486, %f246;
	sub.f32 	%f253, %f487, %f247;
	sub.f32 	%f254, %f488, %f248;
	mul.f32 	%f489, %f253, %f253;
	fma.rn.f32 	%f490, %f252, %f252, %f489;
	fma.rn.f32 	%f491, %f254, %f254, %f490;
	sqrt.rn.f32 	%f255, %f491;
	setp.leu.f32 	%p59, %f255, 0f00000000;
	mov.pred 	%p145, -1;
	mov.f32 	%f901, %f251;
	@%p59 bra 	$L__BB1_41;
	rcp.rn.f32 	%f492, %f255;
	mul.f32 	%f942, %f252, %f492;
	mul.f32 	%f941, %f253, %f492;
	mul.f32 	%f940, %f254, %f492;
	mov.f32 	%f901, %f251;
$L__BB1_41:
	setp.lt.f32 	%p61, %f901, %f933;
	and.pred  	%p62, %p145, %p61;
	selp.f32 	%f898, %f942, %f898, %p62;
	selp.f32 	%f899, %f941, %f899, %p62;
	selp.f32 	%f900, %f940, %f900, %p62;
	selp.f32 	%f933, %f901, %f933, %p62;
	selp.b32 	%r253, %r254, %r253, %p62;
	bra.uni 	$L__BB1_22;
$L__BB1_42:
	mov.pred 	%p144, 0;
	@%p28 bra 	$L__BB1_43;
	bra.uni 	$L__BB1_48;
$L__BB1_43:
	mul.f32 	%f519, %f907, %f907;
	fma.rn.f32 	%f520, %f906, %f906, %f519;
	fma.rn.f32 	%f521, %f908, %f908, %f520;
	mul.f32 	%f231, %f521, 0f40800000;
	add.f32 	%f232, %f521, %f521;
	add.f32 	%f233, %f145, 0fB8D1B717;
	mov.b32 	%r252, 0;
$L__BB1_44:
	mul.wide.u32 	%rd31, %r252, 40;
	add.s64 	%rd32, %rd1, %rd31;
	ld.global.f32 	%f522, [%rd32];
	sub.f32 	%f523, %f149, %f522;
	ld.global.f32 	%f524, [%rd32+4];
	sub.f32 	%f525, %f150, %f524;
	ld.global.f32 	%f526, [%rd32+8];
	sub.f32 	%f527, %f151, %f526;
	mul.f32 	%f528, %f907, %f525;
	fma.rn.f32 	%f529, %f906, %f523, %f528;
	fma.rn.f32 	%f530, %f908, %f527, %f529;
	add.f32 	%f160, %f530, %f530;
	mul.f32 	%f531, %f525, %f525;
	fma.rn.f32 	%f532, %f523, %f523, %f531;
	fma.rn.f32 	%f533, %f527, %f527, %f532;
	ld.global.f32 	%f534, [%rd32+12];
	mul.f32 	%f535, %f534, %f534;
	sub.f32 	%f536, %f533, %f535;
	mul.f32 	%f537, %f160, %f160;
	mul.f32 	%f538, %f231, %f536;
	sub.f32 	%f161, %f537, %f538;
	setp.lt.f32 	%p69, %f161, 0f00000000;
	mov.pred 	%p143, 0;
	@%p69 bra 	$L__BB1_47;
	sqrt.rn.f32 	%f539, %f161;
	neg.f32 	%f540, %f160;
	sub.f32 	%f541, %f540, %f539;
	div.rn.f32 	%f542, %f541, %f232;
	sub.f32 	%f543, %f539, %f160;
	div.rn.f32 	%f544, %f543, %f232;
	setp.lt.f32 	%p71, %f542, 0f38D1B717;
	selp.f32 	%f162, %f544, %f542, %p71;
	setp.lt.f32 	%p72, %f162, 0f38D1B717;
	@%p72 bra 	$L__BB1_47;
	mov.pred 	%p143, -1;
	mov.f32 	%f909, %f162;
$L__BB1_47:
	setp.lt.f32 	%p74, %f909, %f233;
	and.pred  	%p144, %p143, %p74;
	not.pred 	%p75, %p144;
	add.s32 	%r252, %r252, 1;
	setp.ne.s32 	%p76, %r252, %r90;
	and.pred  	%p77, %p75, %p76;
	@%p77 bra 	$L__BB1_44;
$L__BB1_48:
	mul.f32 	%f546, %f899, %f147;
	fma.rn.f32 	%f547, %f898, %f146, %f546;
	fma.rn.f32 	%f548, %f900, %f148, %f547;
	max.f32 	%f165, %f548, 0f00000000;
	sub.f32 	%f166, %f299, %f130;
	sub.f32 	%f167, %f300, %f131;
	sub.f32 	%f168, %f301, %f132;
	mul.f32 	%f549, %f167, %f167;
	fma.rn.f32 	%f550, %f166, %f166, %f549;
	fma.rn.f32 	%f551, %f168, %f168, %f550;
	sqrt.rn.f32 	%f169, %f551;
	setp.leu.f32 	%p78, %f169, 0f00000000;
	mov.f32 	%f912, 0f00000000;
	mov.f32 	%f913, %f912;
	mov.f32 	%f914, %f912;
	@%p78 bra 	$L__BB1_50;
	rcp.rn.f32 	%f552, %f169;
	mul.f32 	%f912, %f166, %f552;
	mul.f32 	%f913, %f167, %f552;
	mul.f32 	%f914, %f168, %f552;
$L__BB1_50:
	add.f32 	%f176, %f146, %f912;
	add.f32 	%f177, %f147, %f913;
	add.f32 	%f178, %f148, %f914;
	mul.f32 	%f554, %f177, %f177;
	fma.rn.f32 	%f555, %f176, %f176, %f554;
	fma.rn.f32 	%f556, %f178, %f178, %f555;
	sqrt.rn.f32 	%f179, %f556;
	setp.leu.f32 	%p79, %f179, 0f00000000;
	mov.f32 	%f915, 0f00000000;
	mov.f32 	%f916, %f915;
	mov.f32 	%f917, %f915;
	@%p79 bra 	$L__BB1_52;
	rcp.rn.f32 	%f557, %f179;
	mul.f32 	%f915, %f176, %f557;
	mul.f32 	%f916, %f177, %f557;
	mul.f32 	%f917, %f178, %f557;
$L__BB1_52:
	mul.f32 	%f559, %f899, %f916;
	fma.rn.f32 	%f560, %f898, %f915, %f559;
	fma.rn.f32 	%f561, %f900, %f917, %f560;
	max.f32 	%f186, %f561, 0f00000000;
	abs.f32 	%f187, %f186;
	setp.eq.f32 	%p80, %f186, 0f3F800000;
	setp.eq.f32 	%p81, %f137, 0f00000000;
	or.pred  	%p82, %p80, %p81;
	mov.f32 	%f918, 0f3F800000;
	@%p82 bra 	$L__BB1_57;
	setp.nan.f32 	%p83, %f187, %f187;
	abs.f32 	%f562, %f137;
	setp.nan.f32 	%p84, %f562, %f562;
	or.pred  	%p85, %p83, %p84;
	@%p85 bra 	$L__BB1_56;
	setp.lt.f32 	%p86, %f187, 0f00800000;
	mul.f32 	%f564, %f187, 0f4B800000;
	selp.f32 	%f565, %f564, %f187, %p86;
	mov.b32 	%r188, %f565;
	add.s32 	%r189, %r188, -1060439283;
	and.b32  	%r190, %r189, -8388608;
	sub.s32 	%r191, %r188, %r190;
	mov.b32 	%f566, %r191;
	cvt.rn.f32.s32 	%f567, %r190;
	selp.f32 	%f568, 0fC1C00000, 0f00000000, %p86;
	fma.rn.f32 	%f569, %f567, 0f34000000, %f568;
	add.f32 	%f570, %f566, 0fBF800000;
	add.f32 	%f571, %f566, 0f3F800000;
	rcp.approx.ftz.f32 	%f572, %f571;
	add.f32 	%f573, %f570, %f570;
	mul.f32 	%f574, %f573, %f572;
	mul.f32 	%f575, %f574, %f574;
	neg.f32 	%f576, %f574;
	sub.f32 	%f577, %f570, %f574;
	add.f32 	%f578, %f577, %f577;
	fma.rn.f32 	%f579, %f576, %f570, %f578;
	mul.rn.f32 	%f580, %f572, %f579;
	fma.rn.f32 	%f581, %f575, 0f3A2C32E4, 0f3B52E7DB;
	fma.rn.f32 	%f582, %f581, %f575, 0f3C93BB73;
	fma.rn.f32 	%f583, %f582, %f575, 0f3DF6384F;
	mul.rn.f32 	%f584, %f583, %f575;
	fma.rn.f32 	%f585, %f574, 0f3FB8AA3B, %f569;
	mul.f32 	%f586, %f584, 0f40400000;
	sub.f32 	%f587, %f569, %f585;
	fma.rn.f32 	%f588, %f574, 0f3FB8AA3B, %f587;
	fma.rn.f32 	%f589, %f580, 0f3FB8AA3B, %f588;
	fma.rn.f32 	%f590, %f574, 0f32A55E34, %f589;
	fma.rn.f32 	%f591, %f586, %f580, %f590;
	fma.rn.f32 	%f592, %f584, %f574, %f591;
	add.rn.f32 	%f593, %f585, %f592;
	mul.rn.f32 	%f594, %f593, %f137;
	cvt.rni.f32.f32 	%f595, %f594;
	sub.f32 	%f596, %f594, %f595;
	neg.f32 	%f597, %f594;
	fma.rn.f32 	%f598, %f593, %f137, %f597;
	neg.f32 	%f599, %f585;
	add.rn.f32 	%f600, %f593, %f599;
	neg.f32 	%f601, %f600;
	add.rn.f32 	%f602, %f592, %f601;
	fma.rn.f32 	%f603, %f602, %f137, %f598;
	add.f32 	%f604, %f596, %f603;
	setp.gt.f32 	%p87, %f595, 0f00000000;
	selp.b32 	%r192, 0, -2097152000, %p87;
	setp.neu.f32 	%p88, %f186, 0f00000000;
	setp.neu.f32 	%p89, %f187, 0f7F800000;
	setp.lt.f32 	%p90, %f594, 0f00000000;
	selp.f32 	%f605, 0f00000000, 0f7F800000, %p90;
	abs.f32 	%f606, %f594;
	setp.gt.f32 	%p91, %f606, 0f43180000;
	cvt.rzi.s32.f32 	%r193, %f595;
	shl.b32 	%r194, %r193, 23;
	sub.s32 	%r195, %r194, %r192;
	mov.b32 	%f607, %r195;
	add.s32 	%r196, %r192, 2130706432;
	mov.b32 	%f608, %r196;
	fma.rn.f32 	%f609, %f604, 0f391FCB8E, 0f3AAF85ED;
	fma.rn.f32 	%f610, %f609, %f604, 0f3C1D9856;
	fma.rn.f32 	%f611, %f610, %f604, 0f3D6357BB;
	fma.rn.f32 	%f612, %f611, %f604, 0f3E75FDEC;
	fma.rn.f32 	%f613, %f612, %f604, 0f3F317218;
	fma.rn.f32 	%f614, %f613, %f604, 0f3F800000;
	mul.f32 	%f615, %f614, %f608;
	mul.f32 	%f616, %f615, %f607;
	selp.f32 	%f918, %f605, %f616, %p91;
	and.pred  	%p92, %p88, %p89;
	@%p92 bra 	$L__BB1_57;
	mul.f32 	%f617, %f137, 0f3F000000;
	cvt.rzi.f32.f32 	%f618, %f617;
	add.f32 	%f619, %f618, %f618;
	sub.f32 	%f620, %f137, %f619;
	abs.f32 	%f621, %f620;
	setp.neu.f32 	%p93, %f621, 0f3F800000;
	add.f32 	%f622, %f186, %f186;
	mov.b32 	%r197, %f622;
	setp.lt.f32 	%p94, %f137, 0f00000000;
	xor.b32  	%r198, %r197, 2139095040;
	selp.b32 	%r199, %r198, %r197, %p94;
	and.b32  	%r200, %r199, 2147483647;
	selp.b32 	%r201, %r200, %r199, %p93;
	mov.b32 	%f918, %r201;
	bra.uni 	$L__BB1_57;
$L__BB1_56:
	add.rn.f32 	%f918, %f186, %f137;
$L__BB1_57:
	mul.f32 	%f193, %f306, %f918;
	mul.f32 	%f194, %f307, %f918;
	mul.f32 	%f195, %f308, %f918;
	mov.f32 	%f919, 0f00000000;
	mov.f32 	%f920, %f919;
	mov.f32 	%f921, %f919;
	@%p144 bra 	$L__BB1_59;
	mul.f32 	%f624, %f133, %f165;
	mul.f32 	%f625, %f134, %f165;
	mul.f32 	%f626, %f135, %f165;
	mul.f32 	%f627, %f136, %f193;
	fma.rn.f32 	%f921, %f306, %f624, %f627;
	mul.f32 	%f628, %f136, %f194;
	fma.rn.f32 	%f920, %f307, %f625, %f628;
	mul.f32 	%f629, %f136, %f195;
	fma.rn.f32 	%f919, %f308, %f626, %f629;
$L__BB1_59:
	mov.f32 	%f630, 0f3F800000;
	sub.f32 	%f631, %f630, %f136;
	fma.rn.f32 	%f632, %f133, 0f3D4CCCCD, %f921;
	fma.rn.f32 	%f633, %f134, 0f3D4CCCCD, %f920;
	fma.rn.f32 	%f634, %f135, 0f3D4CCCCD, %f919;
	mul.f32 	%f635, %f631, %f632;
	mul.f32 	%f636, %f631, %f633;
	mul.f32 	%f637, %f631, %f634;
	fma.rn.f32 	%f77, %f74, %f635, %f77;
	fma.rn.f32 	%f76, %f73, %f636, %f76;
	fma.rn.f32 	%f75, %f72, %f637, %f75;
	setp.leu.f32 	%p95, %f136, 0f00000000;
	@%p95 bra 	$L__BB1_64;
	mul.f32 	%f639, %f67, %f899;
	fma.rn.f32 	%f640, %f875, %f898, %f639;
	fma.rn.f32 	%f641, %f873, %f900, %f640;
	add.f32 	%f642, %f641, %f641;
	mul.f32 	%f643, %f898, %f642;
	mul.f32 	%f644, %f899, %f642;
	mul.f32 	%f645, %f900, %f642;
	sub.f32 	%f205, %f875, %f643;
	sub.f32 	%f206, %f67, %f644;
	sub.f32 	%f207, %f873, %f645;
	mul.f32 	%f646, %f206, %f206;
	fma.rn.f32 	%f647, %f205, %f205, %f646;
	fma.rn.f32 	%f648, %f207, %f207, %f647;
	sqrt.rn.f32 	%f208, %f648;
	setp.leu.f32 	%p96, %f208, 0f00000000;
	mov.f32 	%f875, 0f00000000;
	mov.f32 	%f67, %f875;
	mov.f32 	%f873, %f875;
	@%p96 bra 	$L__BB1_62;
	rcp.rn.f32 	%f649, %f208;
	mul.f32 	%f875, %f205, %f649;
	mul.f32 	%f67, %f206, %f649;
	mul.f32 	%f873, %f207, %f649;
$L__BB1_62:
	ld.param.u32 	%r236, [_Z13render_kernelP4Vec3iiP6SphereiS_S_S_fiiS_S_P17curandStateXORWOW_param_9];
	fma.rn.f32 	%f878, %f875, 0f38D1B717, %f130;
	fma.rn.f32 	%f877, %f67, 0f38D1B717, %f131;
	fma.rn.f32 	%f876, %f873, 0f38D1B717, %f132;
	mul.f32 	%f650, %f133, %f74;
	mul.f32 	%f651, %f134, %f73;
	mul.f32 	%f652, %f135, %f72;
	mul.f32 	%f74, %f136, %f650;
	mul.f32 	%f73, %f136, %f651;
	mul.f32 	%f72, %f136, %f652;
	setp.geu.f32 	%p97, %f74, 0f38D1B717;
	setp.geu.f32 	%p98, %f73, 0f38D1B717;
	or.pred  	%p99, %p97, %p98;
	setp.geu.f32 	%p100, %f72, 0f38D1B717;
	or.pred  	%p101, %p99, %p100;
	add.s32 	%r248, %r248, 1;
	setp.lt.s32 	%p102, %r248, %r236;
	and.pred  	%p103, %p101, %p102;
	@%p103 bra 	$L__BB1_21;
	bra.uni 	$L__BB1_64;
$L__BB1_63:
	add.f32 	%f655, %f67, 0f3F800000;
	mul.f32 	%f656, %f655, 0f3F000000;
	mov.f32 	%f657, 0f3F800000;
	sub.f32 	%f658, %f657, %f656;
	mul.f32 	%f659, %f658, 0f3E19999A;
	mul.f32 	%f660, %f658, 0f3E23D70A;
	fma.rn.f32 	%f661, %f656, 0f3F333333, %f659;
	fma.rn.f32 	%f662, %f656, 0f3F666666, %f660;
	fma.rn.f32 	%f663, %f658, 0f3E4CCCCD, %f656;
	fma.rn.f32 	%f77, %f74, %f661, %f77;
	fma.rn.f32 	%f76, %f73, %f662, %f76;
	fma.rn.f32 	%f75, %f72, %f663, %f75;
$L__BB1_64:
	add.f32 	%f946, %f946, %f77;
	add.f32 	%f947, %f947, %f76;
	add.f32 	%f948, %f948, %f75;
	add.s32 	%r241, %r241, 1;
	setp.eq.s32 	%p104, %r241, %r92;
	@%p104 bra 	$L__BB1_72;
	bra.uni 	$L__BB1_16;
$L__BB1_65:
	setp.eq.s32 	%p29, %r90, 1;
	mul.f32 	%f398, %f67, %f67;
	fma.rn.f32 	%f399, %f875, %f875, %f398;
	fma.rn.f32 	%f400, %f873, %f873, %f399;
	mul.f32 	%f234, %f400, 0f40800000;
	add.f32 	%f235, %f400, %f400;
	mov.f32 	%f900, 0f00000000;
	mov.f32 	%f933, 0f60AD78EC;
	mov.b32 	%r253, -1;
	mov.b32 	%r254, 0;
	mov.f32 	%f899, %f900;
	mov.f32 	%f898, %f900;
	@%p29 bra 	$L__BB1_36;
	mov.f32 	%f900, 0f00000000;
	mov.f32 	%f933, 0f60AD78EC;
	mov.b32 	%r253, -1;
	mov.b32 	%r249, 0;
	mov.u64 	%rd38, %rd9;
	bra.uni 	$L__BB1_27;
$L__BB1_67:
	setp.eq.s32 	%p22, %r92, 1;
	mov.u32 	%r269, %r272;
	@%p22 bra 	$L__BB1_70;
	and.b32  	%r52, %r92, 2147483646;
	mov.b32 	%r261, 0;
	mov.u32 	%r257, %r275;
	mov.u32 	%r259, %r273;
	mov.u32 	%r260, %r274;
$L__BB1_69:
	mov.u32 	%r274, %r276;
	shr.u32 	%r123, %r260, 2;
	xor.b32  	%r124, %r123, %r260;
	shl.b32 	%r125, %r274, 4;
	shl.b32 	%r126, %r124, 1;
	xor.b32  	%r127, %r126, %r125;
	xor.b32  	%r128, %r127, %r124;
	xor.b32  	%r273, %r128, %r274;
	shr.u32 	%r129, %r259, 2;
	xor.b32  	%r130, %r129, %r259;
	shl.b32 	%r131, %r273, 4;
	shl.b32 	%r132, %r130, 1;
	xor.b32  	%r133, %r132, %r131;
	xor.b32  	%r134, %r133, %r130;
	xor.b32  	%r269, %r134, %r273;
	shr.u32 	%r135, %r272, 2;
	xor.b32  	%r136, %r135, %r272;
	shl.b32 	%r137, %r269, 4;
	shl.b32 	%r138, %r136, 1;
	xor.b32  	%r139, %r138, %r137;
	xor.b32  	%r140, %r139, %r136;
	xor.b32  	%r275, %r140, %r269;
	shr.u32 	%r141, %r257, 2;
	xor.b32  	%r142, %r141, %r257;
	shl.b32 	%r143, %r275, 4;
	shl.b32 	%r144, %r142, 1;
	xor.b32  	%r145, %r144, %r143;
	xor.b32  	%r146, %r145, %r142;
	xor.b32  	%r276, %r146, %r275;
	add.s32 	%r261, %r261, 2;
	setp.ne.s32 	%p23, %r261, %r52;
	mov.u32 	%r257, %r275;
	mov.u32 	%r272, %r269;
	mov.u32 	%r259, %r273;
	mov.u32 	%r260, %r274;
	@%p23 bra 	$L__BB1_69;
$L__BB1_70:
	and.b32  	%r147, %r92, 1;
	setp.eq.b32 	%p24, %r147, 1;
	not.pred 	%p25, %p24;
	mov.f32 	%f946, 0f00000000;
	mov.f32 	%f947, 0f00000000;
	mov.f32 	%f948, 0f00000000;
	mov.u32 	%r272, %r269;
	@%p25 bra 	$L__BB1_72;
	shr.u32 	%r148, %r274, 2;
	xor.b32  	%r149, %r148, %r274;
	shl.b32 	%r150, %r276, 4;
	shl.b32 	%r151, %r149, 1;
	xor.b32  	%r152, %r151, %r150;
	xor.b32  	%r153, %r152, %r149;
	xor.b32  	%r74, %r153, %r276;
	shr.u32 	%r154, %r273, 2;
	xor.b32  	%r155, %r154, %r273;
	shl.b32 	%r156, %r74, 4;
	shl.b32 	%r157, %r155, 1;
	xor.b32  	%r158, %r157, %r156;
	xor.b32  	%r159, %r158, %r155;
	xor.b32  	%r75, %r159, %r74;
	mov.u32 	%r272, %r276;
	mov.u32 	%r273, %r275;
	mov.u32 	%r274, %r269;
	mov.u32 	%r275, %r74;
	mov.u32 	%r276, %r75;
$L__BB1_72:
	mad.lo.s32 	%r277, %r92, 724874, %r277;
$L__BB1_73:
	cvt.rn.f32.s32 	%f665, %r92;
	rcp.rn.f32 	%f666, %f665;
	mul.f32 	%f667, %f666, %f946;
	mul.f32 	%f279, %f666, %f947;
	mul.f32 	%f280, %f666, %f948;
	setp.lt.f32 	%p105, %f667, 0f00000000;
	setp.gt.f32 	%p106, %f667, 0f3F800000;
	selp.f32 	%f668, 0f3F800000, %f667, %p106;
	selp.f32 	%f281, 0f00000000, %f668, %p105;
	abs.f32 	%f282, %f281;
	setp.eq.f32 	%p107, %f281, 0f3F800000;
	mov.f32 	%f952, 0f3F800000;
	@%p107 bra 	$L__BB1_80;
	setp.num.f32 	%p108, %f282, %f282;
	@%p108 bra 	$L__BB1_76;
	mov.f32 	%f725, 0f3EE8BA2E;
	add.rn.f32 	%f952, %f281, %f725;
	bra.uni 	$L__BB1_80;
$L__BB1_76:
	setp.neu.f32 	%p109, %f281, 0f00000000;
	setp.neu.f32 	%p110, %f282, 0f7F800000;
	and.pred  	%p111, %p109, %p110;
	@%p111 bra 	$L__BB1_78;
	add.f32 	%f724, %f281, %f281;
	mov.b32 	%r211, %f724;
	and.b32  	%r212, %r211, 2147483647;
	mov.b32 	%f952, %r212;
	bra.uni 	$L__BB1_80;
$L__BB1_78:
	setp.lt.f32 	%p112, %f282, 0f00800000;
	mul.f32 	%f669, %f282, 0f4B800000;
	selp.f32 	%f670, %f669, %f282, %p112;
	mov.b32 	%r202, %f670;
	add.s32 	%r203, %r202, -1060439283;
	and.b32  	%r204, %r203, -8388608;
	sub.s32 	%r205, %r202, %r204;
	mov.b32 	%f671, %r205;
	cvt.rn.f32.s32 	%f672, %r204;
	selp.f32 	%f673, 0fC1C00000, 0f00000000, %p112;
	fma.rn.f32 	%f674, %f672, 0f34000000, %f673;
	add.f32 	%f675, %f671, 0fBF800000;
	add.f32 	%f676, %f671, 0f3F800000;
	rcp.approx.ftz.f32 	%f677, %f676;
	add.f32 	%f678, %f675, %f675;
	mul.f32 	%f679, %f678, %f677;
	mul.f32 	%f680, %f679, %f679;
	neg.f32 	%f681, %f679;
	sub.f32 	%f682, %f675, %f679;
	add.f32 	%f683, %f682, %f682;
	fma.rn.f32 	%f684, %f681, %f675, %f683;
	mul.rn.f32 	%f685, %f677, %f684;
	fma.rn.f32 	%f686, %f680, 0f3A2C32E4, 0f3B52E7DB;
	fma.rn.f32 	%f687, %f686, %f680, 0f3C93BB73;
	fma.rn.f32 	%f688, %f687, %f680, 0f3DF6384F;
	mul.rn.f32 	%f689, %f688, %f680;
	fma.rn.f32 	%f690, %f679, 0f3FB8AA3B, %f674;
	mul.f32 	%f691, %f689, 0f40400000;
	sub.f32 	%f692, %f674, %f690;
	fma.rn.f32 	%f693, %f679, 0f3FB8AA3B, %f692;
	fma.rn.f32 	%f694, %f685, 0f3FB8AA3B, %f693;
	fma.rn.f32 	%f695, %f679, 0f32A55E34, %f694;
	fma.rn.f32 	%f696, %f691, %f685, %f695;
	fma.rn.f32 	%f697, %f689, %f679, %f696;
	add.rn.f32 	%f698, %f690, %f697;
	mov.f32 	%f699, 0f3EE8BA2E;
	mul.rn.f32 	%f700, %f698, %f699;
	cvt.rni.f32.f32 	%f701, %f700;
	sub.f32 	%f702, %f700, %f701;
	neg.f32 	%f703, %f700;
	fma.rn.f32 	%f704, %f698, 0f3EE8BA2E, %f703;
	neg.f32 	%f705, %f690;
	add.rn.f32 	%f706, %f698, %f705;
	neg.f32 	%f707, %f706;
	add.rn.f32 	%f708, %f697, %f707;
	fma.rn.f32 	%f709, %f708, 0f3EE8BA2E, %f704;
	add.f32 	%f710, %f702, %f709;
	setp.gt.f32 	%p113, %f701, 0f00000000;
	selp.b32 	%r206, 0, -2097152000, %p113;
	setp.geu.f32 	%p114, %f281, 0f00000000;
	setp.lt.f32 	%p115, %f700, 0f00000000;
	selp.f32 	%f711, 0f00000000, 0f7F800000, %p115;
	abs.f32 	%f712, %f700;
	setp.gt.f32 	%p116, %f712, 0f43180000;
	cvt.rzi.s32.f32 	%r207, %f701;
	shl.b32 	%r208, %r207, 23;
	sub.s32 	%r209, %r208, %r206;
	mov.b32 	%f713, %r209;
	add.s32 	%r210, %r206, 2130706432;
	mov.b32 	%f714, %r210;
	fma.rn.f32 	%f715, %f710, 0f391FCB8E, 0f3AAF85ED;
	fma.rn.f32 	%f716, %f715, %f710, 0f3C1D9856;
	fma.rn.f32 	%f717, %f716, %f710, 0f3D6357BB;
	fma.rn.f32 	%f718, %f717, %f710, 0f3E75FDEC;
	fma.rn.f32 	%f719, %f718, %f710, 0f3F317218;
	fma.rn.f32 	%f720, %f719, %f710, 0f3F800000;
	mul.f32 	%f721, %f720, %f714;
	mul.f32 	%f722, %f721, %f713;
	selp.f32 	%f952, %f711, %f722, %p116;
	@%p114 bra 	$L__BB1_80;
	mov.f32 	%f952, 0f7FFFFFFF;
$L__BB1_80:
	setp.lt.f32 	%p117, %f279, 0f00000000;
	setp.gt.f32 	%p118, %f279, 0f3F800000;
	selp.f32 	%f727, 0f3F800000, %f279, %p118;
	selp.f32 	%f287, 0f00000000, %f727, %p117;
	abs.f32 	%f288, %f287;
	setp.eq.f32 	%p119, %f287, 0f3F800000;
	mov.f32 	%f953, 0f3F800000;
	@%p119 bra 	$L__BB1_87;
	setp.num.f32 	%p120, %f288, %f288;
	@%p120 bra 	$L__BB1_83;
	mov.f32 	%f784, 0f3EE8BA2E;
	add.rn.f32 	%f953, %f287, %f784;
	bra.uni 	$L__BB1_87;
$L__BB1_83:
	setp.neu.f32 	%p121, %f287, 0f00000000;
	setp.neu.f32 	%p122, %f288, 0f7F800000;
	and.pred  	%p123, %p121, %p122;
	@%p123 bra 	$L__BB1_85;
	add.f32 	%f783, %f287, %f287;
	mov.b32 	%r222, %f783;
	and.b32  	%r223, %r222, 2147483647;
	mov.b32 	%f953, %r223;
	bra.uni 	$L__BB1_87;
$L__BB1_85:
	setp.lt.f32 	%p124, %f288, 0f00800000;
	mul.f32 	%f728, %f288, 0f4B800000;
	selp.f32 	%f729, %f728, %f288, %p124;
	mov.b32 	%r213, %f729;
	add.s32 	%r214, %r213, -1060439283;
	and.b32  	%r215, %r214, -8388608;
	sub.s32 	%r216, %r213, %r215;
	mov.b32 	%f730, %r216;
	cvt.rn.f32.s32 	%f731, %r215;
	selp.f32 	%f732, 0fC1C00000, 0f00000000, %p124;
	fma.rn.f32 	%f733, %f731, 0f34000000, %f732;
	add.f32 	%f734, %f730, 0fBF800000;
	add.f32 	%f735, %f730, 0f3F800000;
	rcp.approx.ftz.f32 	%f736, %f735;
	add.f32 	%f737, %f734, %f734;
	mul.f32 	%f738, %f737, %f736;
	mul.f32 	%f739, %f738, %f738;
	neg.f32 	%f740, %f738;
	sub.f32 	%f741, %f734, %f738;
	add.f32 	%f742, %f741, %f741;
	fma.rn.f32 	%f743, %f740, %f734, %f742;
	mul.rn.f32 	%f744, %f736, %f743;
	fma.rn.f32 	%f745, %f739, 0f3A2C32E4, 0f3B52E7DB;
	fma.rn.f32 	%f746, %f745, %f739, 0f3C93BB73;
	fma.rn.f32 	%f747, %f746, %f739, 0f3DF6384F;
	mul.rn.f32 	%f748, %f747, %f739;
	fma.rn.f32 	%f749, %f738, 0f3FB8AA3B, %f733;
	mul.f32 	%f750, %f748, 0f40400000;
	sub.f32 	%f751, %f733, %f749;
	fma.rn.f32 	%f752, %f738, 0f3FB8AA3B, %f751;
	fma.rn.f32 	%f753, %f744, 0f3FB8AA3B, %f752;
	fma.rn.f32 	%f754, %f738, 0f32A55E34, %f753;
	fma.rn.f32 	%f755, %f750, %f744, %f754;
	fma.rn.f32 	%f756, %f748, %f738, %f755;
	add.rn.f32 	%f757, %f749, %f756;
	mov.f32 	%f758, 0f3EE8BA2E;
	mul.rn.f32 	%f759, %f757, %f758;
	cvt.rni.f32.f32 	%f760, %f759;
	sub.f32 	%f761, %f759, %f760;
	neg.f32 	%f762, %f759;
	fma.rn.f32 	%f763, %f757, 0f3EE8BA2E, %f762;
	neg.f32 	%f764, %f749;
	add.rn.f32 	%f765, %f757, %f764;
	neg.f32 	%f766, %f765;
	add.rn.f32 	%f767, %f756, %f766;
	fma.rn.f32 	%f768, %f767, 0f3EE8BA2E, %f763;
	add.f32 	%f769, %f761, %f768;
	setp.gt.f32 	%p125, %f760, 0f00000000;
	selp.b32 	%r217, 0, -2097152000, %p125;
	setp.geu.f32 	%p126, %f287, 0f00000000;
	setp.lt.f32 	%p127, %f759, 0f00000000;
	selp.f32 	%f770, 0f00000000, 0f7F800000, %p127;
	abs.f32 	%f771, %f759;
	setp.gt.f32 	%p128, %f771, 0f43180000;
	cvt.rzi.s32.f32 	%r218, %f760;
	shl.b32 	%r219, %r218, 23;
	sub.s32 	%r220, %r219, %r217;
	mov.b32 	%f772, %r220;
	add.s32 	%r221, %r217, 2130706432;
	mov.b32 	%f773, %r221;
	fma.rn.f32 	%f774, %f769, 0f391FCB8E, 0f3AAF85ED;
	fma.rn.f32 	%f775, %f774, %f769, 0f3C1D9856;
	fma.rn.f32 	%f776, %f775, %f769, 0f3D6357BB;
	fma.rn.f32 	%f777, %f776, %f769, 0f3E75FDEC;
	fma.rn.f32 	%f778, %f777, %f769, 0f3F317218;
	fma.rn.f32 	%f779, %f778, %f769, 0f3F800000;
	mul.f32 	%f780, %f779, %f773;
	mul.f32 	%f781, %f780, %f772;
	selp.f32 	%f953, %f770, %f781, %p128;
	@%p126 bra 	$L__BB1_87;
	mov.f32 	%f953, 0f7FFFFFFF;
$L__BB1_87:
	setp.lt.f32 	%p129, %f280, 0f00000000;
	setp.gt.f32 	%p130, %f280, 0f3F800000;
	selp.f32 	%f786, 0f3F800000, %f280, %p130;
	selp.f32 	%f293, 0f00000000, %f786, %p129;
	abs.f32 	%f294, %f293;
	setp.eq.f32 	%p131, %f293, 0f3F800000;
	mov.f32 	%f954, 0f3F800000;
	@%p131 bra 	$L__BB1_94;
	setp.num.f32 	%p132, %f294, %f294;
	@%p132 bra 	$L__BB1_90;
	mov.f32 	%f843, 0f3EE8BA2E;
	add.rn.f32 	%f954, %f293, %f843;
	bra.uni 	$L__BB1_94;
$L__BB1_90:
	setp.neu.f32 	%p133, %f293, 0f00000000;
	setp.neu.f32 	%p134, %f294, 0f7F800000;
	and.pred  	%p135, %p133, %p134;
	@%p135 bra 	$L__BB1_92;
	add.f32 	%f842, %f293, %f293;
	mov.b32 	%r233, %f842;
	and.b32  	%r234, %r233, 2147483647;
	mov.b32 	%f954, %r234;
	bra.uni 	$L__BB1_94;
$L__BB1_92:
	setp.lt.f32 	%p136, %f294, 0f00800000;
	mul.f32 	%f787, %f294, 0f4B800000;
	selp.f32 	%f788, %f787, %f294, %p136;
	mov.b32 	%r224, %f788;
	add.s32 	%r225, %r224, -1060439283;
	and.b32  	%r226, %r225, -8388608;
	sub.s32 	%r227, %r224, %r226;
	mov.b32 	%f789, %r227;
	cvt.rn.f32.s32 	%f790, %r226;
	selp.f32 	%f791, 0fC1C00000, 0f00000000, %p136;
	fma.rn.f32 	%f792, %f790, 0f34000000, %f791;
	add.f32 	%f793, %f789, 0fBF800000;
	add.f32 	%f794, %f789, 0f3F800000;
	rcp.approx.ftz.f32 	%f795, %f794;
	add.f32 	%f796, %f793, %f793;
	mul.f32 	%f797, %f796, %f795;
	mul.f32 	%f798, %f797, %f797;
	neg.f32 	%f799, %f797;
	sub.f32 	%f800, %f793, %f797;
	add.f32 	%f801, %f800, %f800;
	fma.rn.f32 	%f802, %f799, %f793, %f801;
	mul.rn.f32 	%f803, %f795, %f802;
	fma.rn.f32 	%f804, %f798, 0f3A2C32E4, 0f3B52E7DB;
	fma.rn.f32 	%f805, %f804, %f798, 0f3C93BB73;
	fma.rn.f32 	%f806, %f805, %f798, 0f3DF6384F;
	mul.rn.f32 	%f807, %f806, %f798;
	fma.rn.f32 	%f808, %f797, 0f3FB8AA3B, %f792;
	mul.f32 	%f809, %f807, 0f40400000;
	sub.f32 	%f810, %f792, %f808;
	fma.rn.f32 	%f811, %f797, 0f3FB8AA3B, %f810;
	fma.rn.f32 	%f812, %f803, 0f3FB8AA3B, %f811;
	fma.rn.f32 	%f813, %f797, 0f32A55E34, %f812;
	fma.rn.f32 	%f814, %f809, %f803, %f813;
	fma.rn.f32 	%f815, %f807, %f797, %f814;
	add.rn.f32 	%f816, %f808, %f815;
	mov.f32 	%f817, 0f3EE8BA2E;
	mul.rn.f32 	%f818, %f816, %f817;
	cvt.rni.f32.f32 	%f819, %f818;
	sub.f32 	%f820, %f818, %f819;
	neg.f32 	%f821, %f818;
	fma.rn.f32 	%f822, %f816, 0f3EE8BA2E, %f821;
	neg.f32 	%f823, %f808;
	add.rn.f32 	%f824, %f816, %f823;
	neg.f32 	%f825, %f824;
	add.rn.f32 	%f826, %f815, %f825;
	fma.rn.f32 	%f827, %f826, 0f3EE8BA2E, %f822;
	add.f32 	%f828, %f820, %f827;
	setp.gt.f32 	%p137, %f819, 0f00000000;
	selp.b32 	%r228, 0, -2097152000, %p137;
	setp.geu.f32 	%p138, %f293, 0f00000000;
	setp.lt.f32 	%p139, %f818, 0f00000000;
	selp.f32 	%f829, 0f00000000, 0f7F800000, %p139;
	abs.f32 	%f830, %f818;
	setp.gt.f32 	%p140, %f830, 0f43180000;
	cvt.rzi.s32.f32 	%r229, %f819;
	shl.b32 	%r230, %r229, 23;
	sub.s32 	%r231, %r230, %r228;
	mov.b32 	%f831, %r231;
	add.s32 	%r232, %r228, 2130706432;
	mov.b32 	%f832, %r232;
	fma.rn.f32 	%f833, %f828, 0f391FCB8E, 0f3AAF85ED;
	fma.rn.f32 	%f834, %f833, %f828, 0f3C1D9856;
	fma.rn.f32 	%f835, %f834, %f828, 0f3D6357BB;
	fma.rn.f32 	%f836, %f835, %f828, 0f3E75FDEC;
	fma.rn.f32 	%f837, %f836, %f828, 0f3F317218;
	fma.rn.f32 	%f838, %f837, %f828, 0f3F800000;
	mul.f32 	%f839, %f838, %f832;
	mul.f32 	%f840, %f839, %f831;
	selp.f32 	%f954, %f829, %f840, %p140;
	@%p138 bra 	$L__BB1_94;
	mov.f32 	%f954, 0f7FFFFFFF;
$L__BB1_94:
	ld.param.u64 	%rd36, [_Z13render_kernelP4Vec3iiP6SphereiS_S_S_fiiS_S_P17curandStateXORWOW_param_0];
	cvta.to.global.u64 	%rd33, %rd36;
	mul.wide.s32 	%rd34, %r3, 12;
	add.s64 	%rd35, %rd33, %rd34;
	st.global.f32 	[%rd35], %f952;
	st.global.f32 	[%rd35+4], %f953;
	st.global.f32 	[%rd35+8], %f954;
	st.global.v2.u32 	[%rd3], {%r277, %r274};
	st.global.v2.u32 	[%rd3+8], {%r273, %r272};
	st.global.v2.u32 	[%rd3+16], {%r275, %r276};
	st.global.v2.u32 	[%rd3+24], {%r10, %r11};
	st.global.f32 	[%rd3+32], %f10;
	st.global.f64 	[%rd3+40], %fd1;
$L__BB1_95:
	ret;

}


// ===== COMPILED SASS (sm_100) =====

	.target	sm_100

	.elftype	@"ET_EXEC"


//--------------------- .note.nv.tkinfo           --------------------------
	.section	.note.nv.tkinfo,"",@"SHT_NOTE"
	.sectionflags	@"SHF_NOTE_NV_TKINFO"
	.tkinfo
        /*0018*/ 	.word	0x00000002
        /*0030*/ 	.string	""
        /*0030*/ 	.string	"ptxas"
        /*0030*/ 	.string	"Cuda compilation tools, release 13.0, V13.0.88"
        /*0030*/ 	.string	"Build cuda_13.0.r13.0/compiler.36424714_0"
        /*0030*/ 	.string	"-arch sm_100 -m 64 "



//--------------------- .note.nv.cuinfo           --------------------------
	.section	.note.nv.cuinfo,"",@"SHT_NOTE"
	.sectionflags	@"SHF_NOTE_NV_CUINFO"
        /*0018*/ 	.short	0x0002
        /*001a*/ 	.short	0x0064
        /*001c*/ 	.short	0x0082
	.zero		2


//--------------------- .nv.info                  --------------------------
	.section	.nv.info,"",@"SHT_CUDA_INFO"
	.align	4


	//----- nvinfo : EIATTR_REGCOUNT
	.align		4
        /*0000*/ 	.byte	0x04, 0x2f
        /*0002*/ 	.short	(.L_11 - .L_10)
	.align		4
.L_10:
        /*0004*/ 	.word	index@(_Z16init_rand_kernelP17curandStateXORWOWiiy)
        /*0008*/ 	.word	0x0000000e


	//----- nvinfo : EIATTR_FRAME_SIZE
	.align		4
.L_11:
        /*000c*/ 	.byte	0x04, 0x11
        /*000e*/ 	.short	(.L_13 - .L_12)
	.align		4
.L_12:
        /*0010*/ 	.word	index@(_Z16init_rand_kernelP17curandStateXORWOWiiy)
        /*0014*/ 	.word	0x00000000


	//----- nvinfo : EIATTR_REGCOUNT
	.align		4
.L_13:
        /*0018*/ 	.byte	0x04, 0x2f
        /*001a*/ 	.short	(.L_15 - .L_14)
	.align		4
.L_14:
        /*001c*/ 	.word	index@(_Z13render_kernelP4Vec3iiP6SphereiS_S_S_fiiS_S_P17curandStateXORWOW)
        /*0020*/ 	.word	0x00000052


	//----- nvinfo : EIATTR_FRAME_SIZE
	.align		4
.L_15:
        /*0024*/ 	.byte	0x04, 0x11
        /*0026*/ 	.short	(.L_17 - .L_16)
	.align		4
.L_16:
        /*0028*/ 	.word	index@($__internal_2_$__cuda_sm3x_div_rn_noftz_f32_slowpath)
        /*002c*/ 	.word	0x00000020


	//----- nvinfo : EIATTR_FRAME_SIZE
	.align		4
.L_17:
        /*0030*/ 	.byte	0x04, 0x11
        /*0032*/ 	.short	(.L_19 - .L_18)
	.align		4
.L_18:
        /*0034*/ 	.word	index@($__internal_1_$__cuda_sm20_sqrt_rn_f32_slowpath)
        /*0038*/ 	.word	0x00000020


	//----- nvinfo : EIATTR_FRAME_SIZE
	.align		4
.L_19:
        /*003c*/ 	.byte	0x04, 0x11
        /*003e*/ 	.short	(.L_21 - .L_20)
	.align		4
.L_20:
        /*0040*/ 	.word	index@($__internal_0_$__cuda_sm20_rcp_rn_f32_slowpath)
        /*0044*/ 	.word	0x00000020


	//----- nvinfo : EIATTR_FRAME_SIZE
	.align		4
.L_21:
        /*0048*/ 	.byte	0x04, 0x11
        /*004a*/ 	.short	(.L_23 - .L_22)
	.align		4
.L_22:
        /*004c*/ 	.word	index@(_Z13render_kernelP4Vec3iiP6SphereiS_S_S_fiiS_S_P17curandStateXORWOW)
        /*0050*/ 	.word	0x00000020


	//----- nvinfo : EIATTR_MIN_STACK_SIZE
	.align		4
.L_23:
        /*0054*/ 	.byte	0x04, 0x12
        /*0056*/ 	.short	(.L_25 - .L_24)
	.align		4
.L_24:
        /*0058*/ 	.word	index@(_Z13render_kernelP4Vec3iiP6SphereiS_S_S_fiiS_S_P17curandStateXORWOW)
        /*005c*/ 	.word	0x00000020


	//----- nvinfo : EIATTR_MIN_STACK_SIZE
	.align		4
.L_25:
        /*0060*/ 	.byte	0x04, 0x12
        /*0062*/ 	.short	(.L_27 - .L_26)
	.align		4
.L_26:
        /*0064*/ 	.word	index@(_Z16init_rand_kernelP17curandStateXORWOWiiy)
        /*0068*/ 	.word	0x00000000
.L_27:


//--------------------- .nv.compat                --------------------------
	.section	.nv.compat,"",@"SHT_CUDA_COMPAT_INFO"
	.align	4
        /*0000*/ 	.byte	0x02, 0x09, 0x00, 0x00, 0x02, 0x02, 0x01, 0x00, 0x02, 0x05, 0x05, 0x00, 0x03, 0x07, 0x01, 0x01
        /*0010*/ 	.byte	0x02, 0x03, 0x00, 0x00, 0x02, 0x06, 0x01, 0x00, 0x04, 0x0b, 0x08, 0x00, 0x01, 0x00, 0x00, 0x00
        /*0020*/ 	.byte	0x00, 0x00, 0x00, 0x00


//--------------------- .nv.info._Z13render_kernelP4Vec3iiP6SphereiS_S_S_fiiS_S_P17curandStateXORWOW --------------------------
	.section	.nv.info._Z13render_kernelP4Vec3iiP6SphereiS_S_S_fiiS_S_P17curandStateXORWOW,"",@"SHT_CUDA_INFO"
	.sectionflags	@""
	.align	4


	//----- nvinfo : EIATTR_CUDA_API_VERSION
	.align		4
        /*0000*/ 	.byte	0x04, 0x37
        /*0002*/ 	.short	(.L_29 - .L_28)
.L_28:
        /*0004*/ 	.word	0x00000082


	//----- nvinfo : EIATTR_KPARAM_INFO
	.align		4
.L_29:
        /*0008*/ 	.byte	0x04, 0x17
        /*000a*/ 	.short	(.L_31 - .L_30)
.L_30:
        /*000c*/ 	.word	0x00000000
        /*0010*/ 	.short	0x000d
        /*0012*/ 	.short	0x0068
        /*0014*/ 	.byte	0x00, 0xf5, 0x21, 0x00


	//----- nvinfo : EIATTR_KPARAM_INFO
	.align		4
.L_31:
        /*0018*/ 	.byte	0x04, 0x17
        /*001a*/ 	.short	(.L_33 - .L_32)
.L_32:
        /*001c*/ 	.word	0x00000000
        /*0020*/ 	.short	0x000c
        /*0022*/ 	.short	0x0058
        /*0024*/ 	.byte	0x00, 0xf0, 0x31, 0x00


	//----- nvinfo : EIATTR_KPARAM_INFO
	.align		4
.L_33:
        /*0028*/ 	.byte	0x04, 0x17
        /*002a*/ 	.short	(.L_35 - .L_34)
.L_34:
        /*002c*/ 	.word	0x00000000
        /*0030*/ 	.short	0x000b
        /*0032*/ 	.short	0x004c
        /*0034*/ 	.byte	0x00, 0xf0, 0x31, 0x00


	//----- nvinfo : EIATTR_KPARAM_INFO
	.align		4
.L_35:
        /*0038*/ 	.byte	0x04, 0x17
        /*003a*/ 	.short	(.L_37 - .L_36)
.L_36:
        /*003c*/ 	.word	0x00000000
        /*0040*/ 	.short	0x000a
        /*0042*/ 	.short	0x0048
        /*0044*/ 	.byte	0x00, 0xf0, 0x11, 0x00


	//----- nvinfo : EIATTR_KPARAM_INFO
	.align		4
.L_37:
        /*0048*/ 	.byte	0x04, 0x17
        /*004a*/ 	.short	(.L_39 - .L_38)
.L_38:
        /*004c*/ 	.word	0x00000000
        /*0050*/ 	.short	0x0009
        /*0052*/ 	.short	0x0044
        /*0054*/ 	.byte	0x00, 0xf0, 0x11, 0x00


	//----- nvinfo : EIATTR_KPARAM_INFO
	.align		4
.L_39:
        /*0058*/ 	.byte	0x04, 0x17
        /*005a*/ 	.short	(.L_41 - .L_40)
.L_40:
        /*005c*/ 	.word	0x00000000
        /*0060*/ 	.short	0x0008
        /*0062*/ 	.short	0x0040
        /*0064*/ 	.byte	0x00, 0xf0, 0x11, 0x00


	//----- nvinfo : EIATTR_KPARAM_INFO
	.align		4
.L_41:
        /*0068*/ 	.byte	0x04, 0x17
        /*006a*/ 	.short	(.L_43 - .L_42)
.L_42:
        /*006c*/ 	.word	0x00000000
        /*0070*/ 	.short	0x0007
        /*0072*/ 	.short	0x0034
        /*0074*/ 	.byte	0x00, 0xf0, 0x31, 0x00


	//----- nvinfo : EIATTR_KPARAM_INFO
	.align		4
.L_43:
        /*0078*/ 	.byte	0x04, 0x17
        /*007a*/ 	.short	(.L_45 - .L_44)
.L_44:
        /*007c*/ 	.word	0x00000000
        /*0080*/ 	.short	0x0006
        /*0082*/ 	.short	0x0028
        /*0084*/ 	.byte	0x00, 0xf0, 0x31, 0x00


	//----- nvinfo : EIATTR_KPARAM_INFO
	.align		4
.L_45:
        /*0088*/ 	.byte	0x04, 0x17
        /*008a*/ 	.short	(.L_47 - .L_46)
.L_46:
        /*008c*/ 	.word	0x00000000
        /*0090*/ 	.short	0x0005
        /*0092*/ 	.short	0x001c
        /*0094*/ 	.byte	0x00, 0xf0, 0x31, 0x00


	//----- nvinfo : EIATTR_KPARAM_INFO
	.align		4
.L_47:
        /*0098*/ 	.byte	0x04, 0x17
        /*009a*/ 	.short	(.L_49 - .L_48)
.L_48:
        /*009c*/ 	.word	0x00000000
        /*00a0*/ 	.short	0x0004
        /*00a2*/ 	.short	0x0018
        /*00a4*/ 	.byte	0x00, 0xf0, 0x11, 0x00


	//----- nvinfo : EIATTR_KPARAM_INFO
	.align		4
.L_49:
        /*00a8*/ 	.byte	0x04, 0x17
        /*00aa*/ 	.short	(.L_51 - .L_50)
.L_50:
        /*00ac*/ 	.word	0x00000000
        /*00b0*/ 	.short	0x0003
        /*00b2*/ 	.short	0x0010
        /*00b4*/ 	.byte	0x00, 0xf5, 0x21, 0x00


	//----- nvinfo : EIATTR_KPARAM_INFO
	.align		4
.L_51:
        /*00b8*/ 	.byte	0x04, 0x17
        /*00ba*/ 	.short	(.L_53 - .L_52)
.L_52:
        /*00bc*/ 	.word	0x00000000
        /*00c0*/ 	.short	0x0002
        /*00c2*/ 	.short	0x000c
        /*00c4*/ 	.byte	0x00, 0xf0, 0x11, 0x00


	//----- nvinfo : EIATTR_KPARAM_INFO
	.align		4
.L_53:
        /*00c8*/ 	.byte	0x04, 0x17
        /*00ca*/ 	.short	(.L_55 - .L_54)
.L_54:
        /*00cc*/ 	.word	0x00000000
        /*00d0*/ 	.short	0x0001
        /*00d2*/ 	.short	0x0008
        /*00d4*/ 	.byte	0x00, 0xf0, 0x11, 0x00


	//----- nvinfo : EIATTR_KPARAM_INFO
	.align		4
.L_55:
        /*00d8*/ 	.byte	0x04, 0x17
        /*00da*/ 	.short	(.L_57 - .L_56)
.L_56:
        /*00dc*/ 	.word	0x00000000
        /*00e0*/ 	.short	0x0000
        /*00e2*/ 	.short	0x0000
        /*00e4*/ 	.byte	0x00, 0xf5, 0x21, 0x00


	//----- nvinfo : EIATTR_SPARSE_MMA_MASK
	.align		4
.L_57:
        /*00e8*/ 	.byte	0x03, 0x50
        /*00ea*/ 	.short	0x0000


	//----- nvinfo : EIATTR_MAXREG_COUNT
	.align		4
        /*00ec*/ 	.byte	0x03, 0x1b
        /*00ee*/ 	.short	0x00ff


	//----- nvinfo : EIATTR_MERCURY_ISA_VERSION
	.align		4
        /*00f0*/ 	.byte	0x03, 0x5f
        /*00f2*/ 	.short	0x0101


	//----- nvinfo : EIATTR_VRC_CTA_INIT_COUNT
	.align		4
        /*00f4*/ 	.byte	0x02, 0x4a
	.zero		1
	.zero		1


	//----- nvinfo : EIATTR_EXIT_INSTR_OFFSETS
	.align		4
        /*00f8*/ 	.byte	0x04, 0x1c
        /*00fa*/ 	.short	(.L_59 - .L_58)


	//   ....[0]....
.L_58:
        /*00fc*/ 	.word	0x000000d0


	//   ....[1]....
        /*0100*/ 	.word	0x00006590


	//----- nvinfo : EIATTR_CRS_STACK_SIZE
	.align		4
.L_59:
        /*0104*/ 	.byte	0x04, 0x1e
        /*0106*/ 	.short	(.L_61 - .L_60)
.L_60:
        /*0108*/ 	.word	0x00000000


	//----- nvinfo : EIATTR_CBANK_PARAM_SIZE
	.align		4
.L_61:
        /*010c*/ 	.byte	0x03, 0x19
        /*010e*/ 	.short	0x0070


	//----- nvinfo : EIATTR_PARAM_CBANK
	.align		4
        /*0110*/ 	.byte	0x04, 0x0a
        /*0112*/ 	.short	(.L_63 - .L_62)
	.align		4
.L_62:
        /*0114*/ 	.word	index@(.nv.constant0._Z13render_kernelP4Vec3iiP6SphereiS_S_S_fiiS_S_P17curandStateXORWOW)
        /*0118*/ 	.short	0x0380
        /*011a*/ 	.short	0x0070


	//----- nvinfo : EIATTR_SW_WAR
	.align		4
.L_63:
        /*011c*/ 	.byte	0x04, 0x36
        /*011e*/ 	.short	(.L_65 - .L_64)
.L_64:
        /*0120*/ 	.word	0x00000008
.L_65:


//--------------------- .nv.info._Z16init_rand_kernelP17curandStateXORWOWiiy --------------------------
	.section	.nv.info._Z16init_rand_kernelP17curandStateXORWOWiiy,"",@"SHT_CUDA_INFO"
	.sectionflags	@""
	.align	4


	//----- nvinfo : EIATTR_CUDA_API_VERSION
	.align		4
        /*0000*/ 	.byte	0x04, 0x37
        /*0002*/ 	.short	(.L_67 - .L_66)
.L_66:
        /*0004*/ 	.word	0x00000082


	//----- nvinfo : EIATTR_KPARAM_INFO
	.align		4
.L_67:
        /*0008*/ 	.byte	0x04, 0x17
        /*000a*/ 	.short	(.L_69 - .L_68)
.L_68:
        /*000c*/ 	.word	0x00000000
        /*0010*/ 	.short	0x0003
        /*0012*/ 	.short	0x0010
        /*0014*/ 	.byte	0x00, 0xf0, 0x21, 0x00


	//----- nvinfo : EIATTR_KPARAM_INFO
	.align		4
.L_69:
        /*0018*/ 	.byte	0x04, 0x17
        /*001a*/ 	.short	(.L_71 - .L_70)
.L_70:
        /*001c*/ 	.word	0x00000000
        /*0020*/ 	.short	0x0002
        /*0022*/ 	.short	0x000c
        /*0024*/ 	.byte	0x00, 0xf0, 0x11, 0x00


	//----- nvinfo : EIATTR_KPARAM_INFO
	.align		4
.L_71:
        /*0028*/ 	.byte	0x04, 0x17
        /*002a*/ 	.short	(.L_73 - .L_72)
.L_72:
        /*002c*/ 	.word	0x00000000
        /*0030*/ 	.short	0x0001
        /*0032*/ 	.short	0x0008
        /*0034*/ 	.byte	0x00, 0xf0, 0x11, 0x00


	//----- nvinfo : EIATTR_KPARAM_INFO
	.align		4
.L_73:
        /*0038*/ 	.byte	0x04, 0x17
        /*003a*/ 	.short	(.L_75 - .L_74)
.L_74:
        /*003c*/ 	.word	0x00000000
        /*0040*/ 	.short	0x0000
        /*0042*/ 	.short	0x0000
        /*0044*/ 	.byte	0x00, 0xf5, 0x21, 0x00


	//----- nvinfo : EIATTR_SPARSE_MMA_MASK
	.align		4
.L_75:
        /*0048*/ 	.byte	0x03, 0x50
        /*004a*/ 	.short	0x0000


	//----- nvinfo : EIATTR_MAXREG_COUNT
	.align		4
        /*004c*/ 	.byte	0x03, 0x1b
        /*004e*/ 	.short	0x00ff


	//----- nvinfo : EIATTR_MERCURY_ISA_VERSION
	.align		4
        /*0050*/ 	.byte	0x03, 0x5f
        /*0052*/ 	.short	0x0101


	//----- nvinfo : EIATTR_VRC_CTA_INIT_COUNT
	.align		4
        /*0054*/ 	.byte	0x02, 0x4a
	.zero		1
	.zero		1


	//----- nvinfo : EIATTR_EXIT_INSTR_OFFSETS
	.align		4
        /*0058*/ 	.byte	0x04, 0x1c
        /*005a*/ 	.short	(.L_77 - .L_76)


	//   ....[0]....
.L_76:
        /*005c*/ 	.word	0x000000c0


	//   ....[1]....
        /*0060*/ 	.word	0x00000240


	//----- nvinfo : EIATTR_CBANK_PARAM_SIZE
	.align		4
.L_77:
        /*0064*/ 	.byte	0x03, 0x19
        /*0066*/ 	.short	0x0018


	//----- nvinfo : EIATTR_PARAM_CBANK
	.align		4
        /*0068*/ 	.byte	0x04, 0x0a
        /*006a*/ 	.short	(.L_79 - .L_78)
	.align		4
.L_78:
        /*006c*/ 	.word	index@(.nv.constant0._Z16init_rand_kernelP17curandStateXORWOWiiy)
        /*0070*/ 	.short	0x0380
        /*0072*/ 	.short	0x0018


	//----- nvinfo : EIATTR_SW_WAR
	.align		4
.L_79:
        /*0074*/ 	.byte	0x04, 0x36
        /*0076*/ 	.short	(.L_81 - .L_80)
.L_80:
        /*0078*/ 	.word	0x00000008
.L_81:


//--------------------- .nv.callgraph             --------------------------
	.section	.nv.callgraph,"",@"SHT_CUDA_CALLGRAPH"
	.align	4
	.sectionentsize	8
	.align		4
        /*0000*/ 	.word	0x00000000
	.align		4
        /*0004*/ 	.word	0xffffffff
	.align		4
        /*0008*/ 	.word	0x00000000
	.align		4
        /*000c*/ 	.word	0xfffffffe
	.align		4
        /*0010*/ 	.word	0x00000000
	.align		4
        /*0014*/ 	.word	0xfffffffd
	.align		4
        /*0018*/ 	.word	0x00000000
	.align		4
        /*001c*/ 	.word	0xfffffffc


//--------------------- .nv.constant4             --------------------------
	.section	.nv.constant4,"a",@progbits
	.align	8
	.align		8
.nv.constant4:
        /*0000*/ 	.dword	precalc_xorwow_matrix
	.align		8
        /*0008*/ 	.dword	precalc_xorwow_offset_matrix
	.align		8
        /*0010*/ 	.dword	mrg32k3aM1
	.align		8
        /*0018*/ 	.dword	mrg32k3aM2
	.align		8
        /*0020*/ 	.dword	mrg32k3aM1SubSeq
	.align		8
        /*0028*/ 	.dword	mrg32k3aM2SubSeq
	.align		8
        /*0030*/ 	.dword	mrg32k3aM1Seq
	.align		8
        /*0038*/ 	.dword	mrg32k3aM2Seq
	.align		8
        /*0040*/ 	.dword	__cudart_i2opi_f


//--------------------- .nv.constant3             --------------------------
	.section	.nv.constant3,"a",@progbits
	.align	8
.nv.constant3:
	.type		__cr_lgamma_table,@object
	.size		__cr_lgamma_table,(.L_8 - __cr_lgamma_table)
__cr_lgamma_table:
        /*0000*/ 	.byte	0x00, 0x00, 0x00, 0x00, 0x00, 0x00, 0x00, 0x00, 0x00, 0x00, 0x00, 0x00, 0x00, 0x00, 0x00, 0x00
        /*0010*/ 	.byte	0xef, 0x39, 0xfa, 0xfe, 0x42, 0x2e, 0xe6, 0x3f, 0x02, 0x20, 0x2a, 0xfa, 0x0b, 0xab, 0xfc, 0x3f
        /*0020*/ 	.byte	0xf9, 0x2c, 0x92, 0x7c, 0xa7, 0x6c, 0x09, 0x40, 0xc9, 0x79, 0x44, 0x3c, 0x64, 0x26, 0x13, 0x40
        /*0030*/ 	.byte	0xca, 0x01, 0xcf, 0x3a, 0x27, 0x51, 0x1a, 0x40, 0x30, 0xcc, 0x2d, 0xf3, 0xe1, 0x0c, 0x21, 0x40
        /*0040*/ 	.byte	0x0d, 0xb7, 0xfc, 0x82, 0x8e, 0x35, 0x25, 0x40
.L_8:


//--------------------- .text._Z13render_kernelP4Vec3iiP6SphereiS_S_S_fiiS_S_P17curandStateXORWOW --------------------------
	.section	.text._Z13render_kernelP4Vec3iiP6SphereiS_S_S_fiiS_S_P17curandStateXORWOW,"ax",@progbits
	.align	128
        .global         _Z13render_kernelP4Vec3iiP6SphereiS_S_S_fiiS_S_P17curandStateXORWOW
        .type           _Z13render_kernelP4Vec3iiP6SphereiS_S_S_fiiS_S_P17curandStateXORWOW,@function
        .size           _Z13render_kernelP4Vec3iiP6SphereiS_S_S_fiiS_S_P17curandStateXORWOW,(.L_x_181 - _Z13render_kernelP4Vec3iiP6SphereiS_S_S_fiiS_S_P17curandStateXORWOW)
        .other          _Z13render_kernelP4Vec3iiP6SphereiS_S_S_fiiS_S_P17curandStateXORWOW,@"STO_CUDA_ENTRY STV_DEFAULT"
_Z13render_kernelP4Vec3iiP6SphereiS_S_S_fiiS_S_P17curandStateXORWOW:
.text._Z13render_kernelP4Vec3iiP6SphereiS_S_S_fiiS_S_P17curandStateXORWOW:
[----:B------:R-:W0:Y:S01]  /*0000*/  LDC R1, c[0x0][0x37c] ;  /* 0x0000df00ff017b82 */ /* 0x000e220000000800 */
[----:B------:R-:W1:Y:S07]  /*0010*/  S2R R3, SR_TID.Y ;  /* 0x0000000000037919 */ /* 0x000e6e0000002200 */
[----:B------:R-:W2:Y:S01]  /*0020*/  LDC R5, c[0x0][0x360] ;  /* 0x0000d800ff057b82 */ /* 0x000ea20000000800 */
[----:B------:R-:W3:Y:S01]  /*0030*/  LDCU.64 UR6, c[0x0][0x388] ;  /* 0x00007100ff0677ac */ /* 0x000ee20008000a00 */
[----:B0-----:R-:W-:Y:S01]  /*0040*/  IADD3 R1, PT, PT, R1, -0x20, RZ ;  /* 0xffffffe001017810 */ /* 0x001fe20007ffe0ff */
[----:B------:R-:W2:Y:S05]  /*0050*/  S2R R0, SR_TID.X ;  /* 0x0000000000007919 */ /* 0x000eaa0000002100 */
[----:B------:R-:W1:Y:S08]  /*0060*/  S2UR UR5, SR_CTAID.Y ;  /* 0x00000000000579c3 */ /* 0x000e700000002600 */
[----:B------:R-:W1:Y:S08]  /*0070*/  LDC R2, c[0x0][0x364] ;  /* 0x0000d900ff027b82 */ /* 0x000e700000000800 */
[----:B------:R-:W2:Y:S01]  /*0080*/  S2UR UR4, SR_CTAID.X ;  /* 0x00000000000479c3 */ /* 0x000ea20000002500 */
[----:B-1----:R-:W-:-:S05]  /*0090*/  IMAD R2, R2, UR5, R3 ;  /* 0x0000000502027c24 */ /* 0x002fca000f8e0203 */
[----:B---3--:R-:W-:Y:S01]  /*00a0*/  ISETP.GE.AND P0, PT, R2, UR7, PT ;  /* 0x0000000702007c0c */ /* 0x008fe2000bf06270 */
[----:B--2---:R-:W-:-:S05]  /*00b0*/  IMAD R5, R5, UR4, R0 ;  /* 0x0000000405057c24 */ /* 0x004fca000f8e0200 */
[----:B------:R-:W-:-:S13]  /*00c0*/  ISETP.GE.OR P0, PT, R5, UR6, P0 ;  /* 0x0000000605007c0c */ /* 0x000fda0008706670 */
[----:B------:R-:W-:Y:S05]  /*00d0*/  @P0 EXIT ;  /* 0x000000000000094d */ /* 0x000fea0003800000 */
[----:B------:R-:W0:Y:S01]  /*00e0*/  LDC.64 R50, c[0x0][0x3e8] ;  /* 0x0000fa00ff327b82 */ /* 0x000e220000000a00 */
[----:B------:R-:W1:Y:S01]  /*00f0*/  LDCU.64 UR10, c[0x0][0x358] ;  /* 0x00006b00ff0a77ac */ /* 0x000e620008000a00 */
[----:B------:R-:W-:-:S06]  /*0100*/  IMAD R30, R2, UR6, R5 ;  /* 0x00000006021e7c24 */ /* 0x000fcc000f8e0205 */
[----:B------:R-:W2:Y:S01]  /*0110*/  LDC R0, c[0x0][0x3c0] ;  /* 0x0000f000ff007b82 */ /* 0x000ea20000000800 */
[----:B0-----:R-:W-:-:S05]  /*0120*/  IMAD.WIDE R50, R30, 0x30, R50 ;  /* 0x000000301e327825 */ /* 0x001fca00078e0232 */
[----:B-1----:R0:W5:Y:S04]  /*0130*/  LDG.E R29, desc[UR10][R50.64+0x20] ;  /* 0x0000200a321d7981 */ /* 0x002168000c1e1900 */
[----:B------:R0:W5:Y:S04]  /*0140*/  LDG.E.64 R48, desc[UR10][R50.64+0x28] ;  /* 0x0000280a32307981 */ /* 0x000168000c1e1b00 */
[----:B------:R0:W5:Y:S04]  /*0150*/  LDG.E.64 R46, desc[UR10][R50.64] ;  /* 0x0000000a322e7981 */ /* 0x000168000c1e1b00 */
[----:B------:R0:W5:Y:S04]  /*0160*/  LDG.E.64 R44, desc[UR10][R50.64+0x8] ;  /* 0x0000080a322c7981 */ /* 0x000168000c1e1b00 */
[----:B------:R0:W5:Y:S04]  /*0170*/  LDG.E.64 R42, desc[UR10][R50.64+0x10] ;  /* 0x0000100a322a7981 */ /* 0x000168000c1e1b00 */
[----:B------:R0:W5:Y:S01]  /*0180*/  LDG.E.64 R40, desc[UR10][R50.64+0x18] ;  /* 0x0000180a32287981 */ /* 0x000162000c1e1b00 */
[----:B------:R-:W-:Y:S01]  /*0190*/  HFMA2 R4, -RZ, RZ, 0.9638671875, 0.00022518634796142578125 ;  /* 0x3bb60b61ff047431 */ /* 0x000fe200000001ff */
[----:B------:R-:W-:Y:S01]  /*01a0*/  MOV R3, 0x43340000 ;  /* 0x4334000000037802 */ /* 0x000fe20000000f00 */
[----:B--2---:R-:W-:-:S04]  /*01b0*/  FMUL R0, R0, 3.1415927410125732422 ;  /* 0x40490fdb00007820 */ /* 0x004fc80000400000 */
[----:B------:R-:W1:Y:S01]  /*01c0*/  FCHK P0, R0, 180 ;  /* 0x4334000000007902 */ /* 0x000e620000000000 */
[----:B------:R-:W-:-:S04]  /*01d0*/  FFMA R3, R4, -R3, 1 ;  /* 0x3f80000004037423 */ /* 0x000fc80000000803 */
[----:B------:R-:W-:-:S04]  /*01e0*/  FFMA R3, R3, R4, 0.0055555556900799274445 ;  /* 0x3bb60b6103037423 */ /* 0x000fc80000000004 */
[----:B------:R-:W-:-:S04]  /*01f0*/  FFMA R4, R0, R3, RZ ;  /* 0x0000000300047223 */ /* 0x000fc800000000ff */
[----:B------:R-:W-:-:S04]  /*0200*/  FFMA R6, R4, -180, R0 ;  /* 0xc334000004067823 */ /* 0x000fc80000000000 */
[----:B------:R-:W-:Y:S01]  /*0210*/  FFMA R3, R3, R6, R4 ;  /* 0x0000000603037223 */ /* 0x000fe20000000004 */
[----:B01----:R-:W-:Y:S06]  /*0220*/  @!P0 BRA `(.L_x_0) ;  /* 0x0000000000108947 */ /* 0x003fec0003800000 */
[----:B------:R-:W-:Y:S02]  /*0230*/  MOV R3, 0x43340000 ;  /* 0x4334000000037802 */ /* 0x000fe40000000f00 */
[----:B------:R-:W-:-:S07]  /*0240*/  MOV R32, 0x260 ;  /* 0x0000026000207802 */ /* 0x000fce0000000f00 */
[----:B-----5:R-:W-:Y:S05]  /*0250*/  CALL.REL.NOINC `($__internal_2_$__cuda_sm3x_div_rn_noftz_f32_slowpath) ;  /* 0x0000006400fc7944 */ /* 0x020fea0003c00000 */
[----:B------:R-:W-:-:S07]  /*0260*/  MOV R3, R0 ;  /* 0x0000000000037202 */ /* 0x000fce0000000f00 */
.L_x_0:
[----:B------:R-:W-:Y:S01]  /*0270*/  FMUL R12, R3, 0.5 ;  /* 0x3f000000030c7820 */ /* 0x000fe20000400000 */
[----:B------:R-:W-:Y:S03]  /*0280*/  BSSY.RECONVERGENT B0, `(.L_x_1) ;  /* 0x000003c000007945 */ /* 0x000fe60003800200 */
[C---:B------:R-:W-:Y:S01]  /*0290*/  FMUL R0, R12.reuse, 0.63661974668502807617 ;  /* 0x3f22f9830c007820 */ /* 0x040fe20000400000 */
[----:B------:R-:W-:-:S05]  /*02a0*/  FSETP.GE.AND P0, PT, |R12|, 105615, PT ;  /* 0x47ce47800c00780b */ /* 0x000fca0003f06200 */
[----:B------:R-:W0:Y:S02]  /*02b0*/  F2I.NTZ R0, R0 ;  /* 0x0000000000007305 */ /* 0x000e240000203100 */
[----:B0-----:R-:W-:-:S05]  /*02c0*/  I2FP.F32.S32 R3, R0 ;  /* 0x0000000000037245 */ /* 0x001fca0000201400 */
[----:B------:R-:W-:-:S04]  /*02d0*/  FFMA R4, R3, -1.5707962512969970703, R12 ;  /* 0xbfc90fda03047823 */ /* 0x000fc8000000000c */
[----:B------:R-:W-:-:S04]  /*02e0*/  FFMA R4, R3, -7.5497894158615963534e-08, R4 ;  /* 0xb3a2216803047823 */ /* 0x000fc80000000004 */
[----:B------:R-:W-:Y:S01]  /*02f0*/  FFMA R28, R3, -5.3903029534742383927e-15, R4 ;  /* 0xa7c234c5031c7823 */ /* 0x000fe20000000004 */
[----:B------:R-:W-:Y:S06]  /*0300*/  @!P0 BRA `(.L_x_2) ;  /* 0x0000000000cc8947 */ /* 0x000fec0003800000 */
[----:B------:R-:W-:-:S13]  /*0310*/  FSETP.NEU.AND P0, PT, |R12|, +INF , PT ;  /* 0x7f8000000c00780b */ /* 0x000fda0003f0d200 */
[----:B------:R-:W-:Y:S01]  /*0320*/  @!P0 FMUL R28, RZ, R12 ;  /* 0x0000000cff1c8220 */ /* 0x000fe20000400000 */
[----:B------:R-:W-:Y:S01]  /*0330*/  @!P0 MOV R0, RZ ;  /* 0x000000ff00008202 */ /* 0x000fe20000000f00 */
[----:B------:R-:W-:Y:S06]  /*0340*/  @!P0 BRA `(.L_x_2) ;  /* 0x0000000000bc8947 */ /* 0x000fec0003800000 */
[----:B------:R-:W-:Y:S01]  /*0350*/  SHF.L.U32 R0, R12, 0x8, RZ ;  /* 0x000000080c007819 */ /* 0x000fe200000006ff */
[----:B------:R-:W-:Y:S01]  /*0360*/  HFMA2 R8, -RZ, RZ, 0, 0 ;  /* 0x00000000ff087431 */ /* 0x000fe200000001ff */
[----:B------:R-:W-:Y:S01]  /*0370*/  MOV R3, RZ ;  /* 0x000000ff00037202 */ /* 0x000fe20000000f00 */
[----:B------:R-:W-:Y:S01]  /*0380*/  UMOV UR4, URZ ;  /* 0x000000ff00047c82 */ /* 0x000fe20008000000 */
[----:B------:R-:W-:-:S07]  /*0390*/  LOP3.LUT R13, R0, 0x80000000, RZ, 0xfc, !PT ;  /* 0x80000000000d7812 */ /* 0x000fce00078efcff */
.L_x_3:
[----:B0-----:R-:W0:Y:S02]  /*03a0*/  LDC.64 R6, c[0x4][0x40] ;  /* 0x01001000ff067b82 */ /* 0x001e240000000a00 */
[----:B0-----:R-:W-:-:S06]  /*03b0*/  IMAD.WIDE.U32 R6, R3, 0x4, R6 ;  /* 0x0000000403067825 */ /* 0x001fcc00078e0006 */
[----:B------:R-:W2:Y:S01]  /*03c0*/  LDG.E.CONSTANT R6, desc[UR10][R6.64] ;  /* 0x0000000a06067981 */ /* 0x000ea2000c1e9900 */
[C---:B------:R-:W-:Y:S02]  /*03d0*/  LEA R0, R3.reuse, R1, 0x2 ;  /* 0x0000000103007211 */ /* 0x040fe400078e10ff */
[----:B------:R-:W-:-:S04]  /*03e0*/  IADD3 R3, PT, PT, R3, 0x1, RZ ;  /* 0x0000000103037810 */ /* 0x000fc80007ffe0ff */
[----:B------:R-:W-:Y:S01]  /*03f0*/  ISETP.NE.AND P0, PT, R3, 0x6, PT ;  /* 0x000000060300780c */ /* 0x000fe20003f05270 */
[----:B--2---:R-:W-:-:S03]  /*0400*/  IMAD.WIDE.U32 R10, R6, R13, RZ ;  /* 0x0000000d060a7225 */ /* 0x004fc600078e00ff */
[----:B------:R-:W-:-:S04]  /*0410*/  IADD3 R9, P1, PT, R10, R8, RZ ;  /* 0x000000080a097210 */ /* 0x000fc80007f3e0ff */
[----:B------:R-:W-:Y:S01]  /*0420*/  IADD3.X R8, PT, PT, R11, UR4, RZ, P1, !PT ;  /* 0x000000040b087c10 */ /* 0x000fe20008ffe4ff */
[----:B------:R0:W-:Y:S04]  /*0430*/  STL [R0], R9 ;  /* 0x0000000900007387 */ /* 0x0001e80000100800 */
[----:B------:R-:W-:Y:S05]  /*0440*/  @P0 BRA `(.L_x_3) ;  /* 0xfffffffc00d40947 */ /* 0x000fea000383ffff */
[----:B------:R-:W-:Y:S01]  /*0450*/  SHF.R.U32.HI R6, RZ, 0x17, R12 ;  /* 0x00000017ff067819 */ /* 0x000fe2000001160c */
[----:B------:R1:W-:Y:S03]  /*0460*/  STL [R1+0x18], R8 ;  /* 0x0000180801007387 */ /* 0x0003e60000100800 */
[C---:B0-----:R-:W-:Y:S02]  /*0470*/  LOP3.LUT R0, R6.reuse, 0xe0, RZ, 0xc0, !PT ;  /* 0x000000e006007812 */ /* 0x041fe400078ec0ff */
[----:B------:R-:W-:Y:S02]  /*0480*/  LOP3.LUT P0, RZ, R6, 0x1f, RZ, 0xc0, !PT ;  /* 0x0000001f06ff7812 */ /* 0x000fe4000780c0ff */
[----:B------:R-:W-:-:S04]  /*0490*/  IADD3 R0, PT, PT, R0, -0x80, RZ ;  /* 0xffffff8000007810 */ /* 0x000fc80007ffe0ff */
[----:B------:R-:W-:-:S05]  /*04a0*/  SHF.R.U32.HI R0, RZ, 0x5, R0 ;  /* 0x00000005ff007819 */ /* 0x000fca0000011600 */
[----:B------:R-:W-:-:S05]  /*04b0*/  IMAD R7, R0, -0x4, R1 ;  /* 0xfffffffc00077824 */ /* 0x000fca00078e0201 */
[----:B------:R-:W2:Y:S04]  /*04c0*/  LDL R0, [R7+0x18] ;  /* 0x0000180007007983 */ /* 0x000ea80000100800 */
[----:B------:R-:W2:Y:S04]  /*04d0*/  LDL R3, [R7+0x14] ;  /* 0x0000140007037983 */ /* 0x000ea80000100800 */
[----:B------:R-:W3:Y:S01]  /*04e0*/  @P0 LDL R4, [R7+0x10] ;  /* 0x0000100007040983 */ /* 0x000ee20000100800 */
[----:B------:R-:W-:Y:S01]  /*04f0*/  LOP3.LUT R6, R6, 0x1f, RZ, 0xc0, !PT ;  /* 0x0000001f06067812 */ /* 0x000fe200078ec0ff */
[----:B------:R-:W-:Y:S01]  /*0500*/  UMOV UR4, 0x54442d19 ;  /* 0x54442d1900047882 */ /* 0x000fe20000000000 */
[----:B------:R-:W-:-:S02]  /*0510*/  UMOV UR5, 0x3bf921fb ;  /* 0x3bf921fb00057882 */ /* 0x000fc40000000000 */
[-C--:B--2---:R-:W-:Y:S02]  /*0520*/  @P0 SHF.L.W.U32.HI R0, R3, R6.reuse, R0 ;  /* 0x0000000603000219 */ /* 0x084fe40000010e00 */
[----:B---3--:R-:W-:Y:S02]  /*0530*/  @P0 SHF.L.W.U32.HI R3, R4, R6, R3 ;  /* 0x0000000604030219 */ /* 0x008fe40000010e03 */
[----:B------:R-:W-:Y:S02]  /*0540*/  ISETP.GE.AND P0, PT, R12, RZ, PT ;  /* 0x000000ff0c00720c */ /* 0x000fe40003f06270 */
[C---:B------:R-:W-:Y:S02]  /*0550*/  SHF.L.W.U32.HI R4, R3.reuse, 0x2, R0 ;  /* 0x0000000203047819 */ /* 0x040fe40000010e00 */
[----:B------:R-:W-:Y:S02]  /*0560*/  SHF.L.U32 R3, R3, 0x2, RZ ;  /* 0x0000000203037819 */ /* 0x000fe400000006ff */
[----:B------:R-:W-:-:S02]  /*0570*/  SHF.R.S32.HI R6, RZ, 0x1f, R4 ;  /* 0x0000001fff067819 */ /* 0x000fc40000011404 */
[----:B-1----:R-:W-:Y:S02]  /*0580*/  LOP3.LUT R8, R4, R12, RZ, 0x3c, !PT ;  /* 0x0000000c04087212 */ /* 0x002fe400078e3cff */
[C---:B------:R-:W-:Y:S02]  /*0590*/  LOP3.LUT R10, R6.reuse, R3, RZ, 0x3c, !PT ;  /* 0x00000003060a7212 */ /* 0x040fe400078e3cff */
[----:B------:R-:W-:Y:S02]  /*05a0*/  LOP3.LUT R11, R6, R4, RZ, 0x3c, !PT ;  /* 0x00000004060b7212 */ /* 0x000fe400078e3cff */
[----:B------:R-:W-:Y:S02]  /*05b0*/  SHF.R.U32.HI R3, RZ, 0x1e, R0 ;  /* 0x0000001eff037819 */ /* 0x000fe40000011600 */
[----:B------:R-:W-:Y:S02]  /*05c0*/  ISETP.GE.AND P1, PT, R8, RZ, PT ;  /* 0x000000ff0800720c */ /* 0x000fe40003f26270 */
[----:B------:R-:W0:Y:S01]  /*05d0*/  I2F.F64.S64 R10, R10 ;  /* 0x0000000a000a7312 */ /* 0x000e220000301c00 */
[----:B------:R-:W-:-:S04]  /*05e0*/  LEA.HI R0, R4, R3, RZ, 0x1 ;  /* 0x0000000304007211 */ /* 0x000fc800078f08ff */
[----:B------:R-:W-:-:S04]  /*05f0*/  IADD3 R3, PT, PT, -R0, RZ, RZ ;  /* 0x000000ff00037210 */ /* 0x000fc80007ffe1ff */
[----:B------:R-:W-:Y:S01]  /*0600*/  @!P0 MOV R0, R3 ;  /* 0x0000000300008202 */ /* 0x000fe20000000f00 */
[----:B0-----:R-:W-:-:S10]  /*0610*/  DMUL R6, R10, UR4 ;  /* 0x000000040a067c28 */ /* 0x001fd40008000000 */
[----:B------:R-:W0:Y:S02]  /*0620*/  F2F.F32.F64 R6, R6 ;  /* 0x0000000600067310 */ /* 0x000e240000301000 */
[----:B0-----:R-:W-:-:S07]  /*0630*/  FSEL R28, -R6, R6, !P1 ;  /* 0x00000006061c7208 */ /* 0x001fce0004800100 */
.L_x_2:
[----:B------:R-:W-:Y:S05]  /*0640*/  BSYNC.RECONVERGENT B0 ;  /* 0x0000000000007941 */ /* 0x000fea0003800200 */
.L_x_1:
[----:B------:R-:W0:Y:S01]  /*0650*/  LDC.64 R10, c[0x0][0x3a0] ;  /* 0x0000e800ff0a7b82 */ /* 0x000e220000000a00 */
[----:B------:R-:W1:Y:S01]  /*0660*/  LDCU UR4, c[0x0][0x39c] ;  /* 0x00007380ff0477ac */ /* 0x000e620008000800 */
[----:B------:R-:W-:Y:S02]  /*0670*/  HFMA2 R6, -RZ, RZ, 1.0244140625, 0 ;  /* 0x3c190000ff067431 */ /* 0x000fe400000001ff */
[C---:B------:R-:W-:Y:S01]  /*0680*/  FMUL R7, R28.reuse, R28 ;  /* 0x0000001c1c077220 */ /* 0x040fe20000400000 */
[----:B------:R-:W-:Y:S01]  /*0690*/  FSETP.NEU.AND P0, PT, |R28|, 0.00049096695147454738617, PT ;  /* 0x3a00b43c1c00780b */ /* 0x000fe20003f0d200 */
[----:B------:R-:W2:Y:S01]  /*06a0*/  LDCU UR5, c[0x0][0x3b0] ;  /* 0x00007600ff0577ac */ /* 0x000ea20008000800 */
[----:B------:R-:W-:Y:S01]  /*06b0*/  LOP3.LUT R0, R0, 0x1, RZ, 0xc0, !PT ;  /* 0x0000000100007812 */ /* 0x000fe200078ec0ff */
[----:B------:R-:W0:Y:S03]  /*06c0*/  LDC.64 R8, c[0x0][0x3a8] ;  /* 0x0000ea00ff087b82 */ /* 0x000e260000000a00 */
[----:B------:R-:W-:Y:S01]  /*06d0*/  ISETP.NE.U32.AND P1, PT, R0, 0x1, PT ;  /* 0x000000010000780c */ /* 0x000fe20003f25070 */
[----:B------:R-:W-:-:S04]  /*06e0*/  FFMA R6, R7, R6, 0.003265380859375 ;  /* 0x3b56000007067423 */ /* 0x000fc80000000006 */
[----:B------:R-:W-:-:S04]  /*06f0*/  FFMA R6, R7, R6, 0.0242919921875 ;  /* 0x3cc7000007067423 */ /* 0x000fc80000000006 */
[----:B------:R-:W-:-:S04]  /*0700*/  FFMA R6, R7, R6, 0.053466796875 ;  /* 0x3d5b000007067423 */ /* 0x000fc80000000006 */
[----:B------:R-:W-:Y:S01]  /*0710*/  FFMA R6, R7, R6, 0.13337790966033935547 ;  /* 0x3e08943807067423 */ /* 0x000fe20000000006 */
[----:B0-----:R-:W-:Y:S01]  /*0720*/  FADD R3, R10, -R9 ;  /* 0x800000090a037221 */ /* 0x001fe20000000000 */
[----:B-1----:R-:W-:Y:S01]  /*0730*/  FADD R4, -R8, UR4 ;  /* 0x0000000408047e21 */ /* 0x002fe20008000100 */
[----:B--2---:R-:W-:Y:S02]  /*0740*/  FADD R8, R11, -UR5 ;  /* 0x800000050b087e21 */ /* 0x004fe40008000000 */
[----:B------:R-:W-:-:S04]  /*0750*/  FMUL R9, R3, R3 ;  /* 0x0000000303097220 */ /* 0x000fc80000400000 */
[----:B------:R-:W-:-:S04]  /*0760*/  FFMA R9, R4, R4, R9 ;  /* 0x0000000404097223 */ /* 0x000fc80000000009 */
[----:B------:R-:W-:Y:S01]  /*0770*/  FFMA R32, R8, R8, R9 ;  /* 0x0000000808207223 */ /* 0x000fe20000000009 */
[C---:B------:R-:W-:Y:S01]  /*0780*/  FFMA R9, R7.reuse, R6, 0.33333230018615722656 ;  /* 0x3eaaaa8807097423 */ /* 0x040fe20000000006 */
[----:B------:R-:W-:Y:S02]  /*0790*/  FMUL R7, R7, R28 ;  /* 0x0000001c07077220 */ /* 0x000fe40000400000 */
[----:B------:R0:W1:Y:S01]  /*07a0*/  MUFU.RSQ R11, R32 ;  /* 0x00000020000b7308 */ /* 0x0000620000001400 */
[----:B------:R-:W-:Y:S01]  /*07b0*/  IADD3 R0, PT, PT, R32, -0xd000000, RZ ;  /* 0xf300000020007810 */ /* 0x000fe20007ffe0ff */
[----:B------:R-:W-:-:S03]  /*07c0*/  @P0 FFMA R28, R9, R7, R28 ;  /* 0x00000007091c0223 */ /* 0x000fc6000000001c */
[----:B------:R-:W-:-:S03]  /*07d0*/  ISETP.GT.U32.AND P0, PT, R0, 0x727fffff, PT ;  /* 0x727fffff0000780c */ /* 0x000fc60003f04070 */
[----:B------:R-:W2:Y:S10]  /*07e0*/  @!P1 MUFU.RCP R28, -R28 ;  /* 0x8000001c001c9308 */ /* 0x000eb40000001000 */
[----:B01----:R-:W-:Y:S05]  /*07f0*/  @!P0 BRA `(.L_x_4) ;  /* 0x0000000000188947 */ /* 0x003fea0003800000 */
[----:B------:R-:W-:Y:S01]  /*0800*/  BSSY.RECONVERGENT B0, `(.L_x_5) ;  /* 0x0000003000007945 */ /* 0x000fe20003800200 */
[----:B------:R-:W-:-:S07]  /*0810*/  MOV R0, 0x830 ;  /* 0x0000083000007802 */ /* 0x000fce0000000f00 */
[----:B--2--5:R-:W-:Y:S05]  /*0820*/  CALL.REL.NOINC `($__internal_1_$__cuda_sm20_sqrt_rn_f32_slowpath) ;  /* 0x0000006000307944 */ /* 0x024fea0003c00000 */
[----:B------:R-:W-:Y:S05]  /*0830*/  BSYNC.RECONVERGENT B0 ;  /* 0x0000000000007941 */ /* 0x000fea0003800200 */
.L_x_5:
[----:B------:R-:W-:Y:S01]  /*0840*/  MOV R0, R71 ;  /* 0x0000004700007202 */ /* 0x000fe20000000f00 */
[----:B------:R-:W-:Y:S06]  /*0850*/  BRA `(.L_x_6) ;  /* 0x0000000000107947 */ /* 0x000fec0003800000 */
.L_x_4:
[----:B------:R-:W-:Y:S01]  /*0860*/  FMUL.FTZ R7, R32, R11 ;  /* 0x0000000b20077220 */ /* 0x000fe20000410000 */
[----:B------:R-:W-:-:S03]  /*0870*/  FMUL.FTZ R11, R11, 0.5 ;  /* 0x3f0000000b0b7820 */ /* 0x000fc60000410000 */
[----:B------:R-:W-:-:S04]  /*0880*/  FFMA R0, -R7, R7, R32 ;  /* 0x0000000707007223 */ /* 0x000fc80000000120 */
[----:B------:R-:W-:-:S07]  /*0890*/  FFMA R0, R0, R11, R7 ;  /* 0x0000000b00007223 */ /* 0x000fce0000000007 */
.L_x_6:
[----:B------:R-:W-:Y:S01]  /*08a0*/  FSETP.GT.AND P0, PT, R0, RZ, PT ;  /* 0x000000ff0000720b */ /* 0x000fe20003f04000 */
[----:B------:R-:W-:Y:S01]  /*08b0*/  BSSY.RECONVERGENT B1, `(.L_x_7) ;  /* 0x0000014000017945 */ /* 0x000fe20003800200 */
[----:B------:R-:W-:Y:S01]  /*08c0*/  HFMA2 R25, -RZ, RZ, 0, 0 ;  /* 0x00000000ff197431 */ /* 0x000fe200000001ff */
[----:B------:R-:W-:-:S10]  /*08d0*/  CS2R R26, SRZ ;  /* 0x00000000001a7805 */ /* 0x000fd4000001ff00 */
[----:B------:R-:W-:Y:S05]  /*08e0*/  @!P0 BRA `(.L_x_8) ;  /* 0x0000000000408947 */ /* 0x000fea0003800000 */
[----:B------:R-:W-:Y:S01]  /*08f0*/  IADD3 R6, PT, PT, R0, 0x1800000, RZ ;  /* 0x0180000000067810 */ /* 0x000fe20007ffe0ff */
[----:B------:R-:W-:Y:S03]  /*0900*/  BSSY.RECONVERGENT B2, `(.L_x_9) ;  /* 0x000000b000027945 */ /* 0x000fe60003800200 */
[----:B------:R-:W-:-:S04]  /*0910*/  LOP3.LUT R6, R6, 0x7f800000, RZ, 0xc0, !PT ;  /* 0x7f80000006067812 */ /* 0x000fc800078ec0ff */
[----:B------:R-:W-:-:S13]  /*0920*/  ISETP.GT.U32.AND P0, PT, R6, 0x1ffffff, PT ;  /* 0x01ffffff0600780c */ /* 0x000fda0003f04070 */
[----:B------:R-:W-:Y:S05]  /*0930*/  @P0 BRA `(.L_x_10) ;  /* 0x00000000000c0947 */ /* 0x000fea0003800000 */
[----:B------:R-:W-:-:S07]  /*0940*/  MOV R32, 0x960 ;  /* 0x0000096000207802 */ /* 0x000fce0000000f00 */
[----:B--2--5:R-:W-:Y:S05]  /*0950*/  CALL.REL.NOINC `($__internal_0_$__cuda_sm20_rcp_rn_f32_slowpath) ;  /* 0x0000005c00107944 */ /* 0x024fea0003c00000 */
[----:B------:R-:W-:Y:S05]  /*0960*/  BRA `(.L_x_11) ;  /* 0x0000000000107947 */ /* 0x000fea0003800000 */
.L_x_10:
[----:B------:R-:W0:Y:S02]  /*0970*/  MUFU.RCP R65, R0 ;  /* 0x0000000000417308 */ /* 0x000e240000001000 */
[----:B0-----:R-:W-:-:S04]  /*0980*/  FFMA R6, R65, R0, -1 ;  /* 0xbf80000041067423 */ /* 0x001fc80000000000 */
[----:B------:R-:W-:-:S04]  /*0990*/  FADD.FTZ R6, -R6, -RZ ;  /* 0x800000ff06067221 */ /* 0x000fc80000010100 */
[----:B------:R-:W-:-:S07]  /*09a0*/  FFMA R65, R65, R6, R65 ;  /* 0x0000000641417223 */ /* 0x000fce0000000041 */
.L_x_11:
[----:B------:R-:W-:Y:S05]  /*09b0*/  BSYNC.RECONVERGENT B2 ;  /* 0x0000000000027941 */ /* 0x000fea0003800200 */
.L_x_9:
[-C--:B------:R-:W-:Y:S01]  /*09c0*/  FMUL R26, R4, R65.reuse ;  /* 0x00000041041a7220 */ /* 0x080fe20000400000 */
[-C--:B------:R-:W-:Y:S01]  /*09d0*/  FMUL R27, R3, R65.reuse ;  /* 0x00000041031b7220 */ /* 0x080fe20000400000 */
[----:B------:R-:W-:-:S07]  /*09e0*/  FMUL R25, R8, R65 ;  /* 0x0000004108197220 */ /* 0x000fce0000400000 */
.L_x_8:
[----:B------:R-:W-:Y:S05]  /*09f0*/  BSYNC.RECONVERGENT B1 ;  /* 0x0000000000017941 */ /* 0x000fea0003800200 */
.L_x_7:
[----:B------:R-:W0:Y:S01]  /*0a00*/  LDCU UR6, c[0x0][0x3b4] ;  /* 0x00007680ff0677ac */ /* 0x000e220008000800 */
[----:B------:R-:W-:Y:S01]  /*0a10*/  BSSY.RECONVERGENT B0, `(.L_x_12) ;  /* 0x0000017000007945 */ /* 0x000fe20003800200 */
[----:B------:R-:W1:Y:S01]  /*0a20*/  LDCU.64 UR4, c[0x0][0x3b8] ;  /* 0x00007700ff0477ac */ /* 0x000e620008000a00 */
[----:B0-----:R-:W-:Y:S01]  /*0a30*/  FMUL R3, R25, UR6 ;  /* 0x0000000619037c20 */ /* 0x001fe20008400000 */
[----:B-1----:R-:W-:-:S03]  /*0a40*/  FMUL R0, R27, UR5 ;  /* 0x000000051b007c20 */ /* 0x002fc60008400000 */
[C---:B------:R-:W-:Y:S01]  /*0a50*/  FFMA R6, R26.reuse, UR5, -R3 ;  /* 0x000000051a067c23 */ /* 0x040fe20008000803 */
[----:B------:R-:W-:Y:S01]  /*0a60*/  FMUL R4, R26, UR4 ;  /* 0x000000041a047c20 */ /* 0x000fe20008400000 */
[----:B------:R-:W-:Y:S02]  /*0a70*/  FFMA R7, R25, UR4, -R0 ;  /* 0x0000000419077c23 */ /* 0x000fe40008000800 */
[----:B------:R-:W-:Y:S01]  /*0a80*/  FMUL R0, R6, R6 ;  /* 0x0000000606007220 */ /* 0x000fe20000400000 */
[----:B------:R-:W-:-:S03]  /*0a90*/  FFMA R9, R27, UR6, -R4 ;  /* 0x000000061b097c23 */ /* 0x000fc60008000804 */
[----:B------:R-:W-:-:S04]  /*0aa0*/  FFMA R0, R7, R7, R0 ;  /* 0x0000000707007223 */ /* 0x000fc80000000000 */
[----:B------:R-:W-:-:S04]  /*0ab0*/  FFMA R32, R9, R9, R0 ;  /* 0x0000000909207223 */ /* 0x000fc80000000000 */
[----:B------:R0:W1:Y:S01]  /*0ac0*/  MUFU.RSQ R3, R32 ;  /* 0x0000002000037308 */ /* 0x0000620000001400 */
[----:B------:R-:W-:-:S04]  /*0ad0*/  IADD3 R0, PT, PT, R32, -0xd000000, RZ ;  /* 0xf300000020007810 */ /* 0x000fc80007ffe0ff */
[----:B------:R-:W-:-:S13]  /*0ae0*/  ISETP.GT.U32.AND P0, PT, R0, 0x727fffff, PT ;  /* 0x727fffff0000780c */ /* 0x000fda0003f04070 */
[----:B01----:R-:W-:Y:S05]  /*0af0*/  @!P0 BRA `(.L_x_13) ;  /* 0x0000000000108947 */ /* 0x003fea0003800000 */
[----:B------:R-:W-:-:S07]  /*0b00*/  MOV R0, 0xb20 ;  /* 0x00000b2000007802 */ /* 0x000fce0000000f00 */
[----:B--2--5:R-:W-:Y:S05]  /*0b10*/  CALL.REL.NOINC `($__internal_1_$__cuda_sm20_sqrt_rn_f32_slowpath) ;  /* 0x0000005c00747944 */ /* 0x024fea0003c00000 */
[----:B------:R-:W-:Y:S01]  /*0b20*/  MOV R0, R71 ;  /* 0x0000004700007202 */ /* 0x000fe20000000f00 */
[----:B------:R-:W-:Y:S06]  /*0b30*/  BRA `(.L_x_14) ;  /* 0x0000000000107947 */ /* 0x000fec0003800000 */
.L_x_13:
[----:B------:R-:W-:Y:S01]  /*0b40*/  FMUL.FTZ R0, R32, R3 ;  /* 0x0000000320007220 */ /* 0x000fe20000410000 */
[----:B------:R-:W-:-:S03]  /*0b50*/  FMUL.FTZ R4, R3, 0.5 ;  /* 0x3f00000003047820 */ /* 0x000fc60000410000 */
[----:B------:R-:W-:-:S04]  /*0b60*/  FFMA R3, -R0, R0, R32 ;  /* 0x0000000000037223 */ /* 0x000fc80000000120 */
[----:B------:R-:W-:-:S07]  /*0b70*/  FFMA R0, R3, R4, R0 ;  /* 0x0000000403007223 */ /* 0x000fce0000000000 */
.L_x_14:
[----:B------:R-:W-:Y:S05]  /*0b80*/  BSYNC.RECONVERGENT B0 ;  /* 0x0000000000007941 */ /* 0x000fea0003800200 */
.L_x_12:
        /* <DEDUP_REMOVED lines=13> */
.L_x_18:
[----:B------:R-:W0:Y:S02]  /*0c60*/  MUFU.RCP R65, R0 ;  /* 0x0000000000417308 */ /* 0x000e240000001000 */
[----:B0-----:R-:W-:-:S04]  /*0c70*/  FFMA R3, R65, R0, -1 ;  /* 0xbf80000041037423 */ /* 0x001fc80000000000 */
[----:B------:R-:W-:-:S04]  /*0c80*/  FADD.FTZ R4, -R3, -RZ ;  /* 0x800000ff03047221 */ /* 0x000fc80000010100 */
[----:B------:R-:W-:-:S07]  /*0c90*/  FFMA R65, R65, R4, R65 ;  /* 0x0000000441417223 */ /* 0x000fce0000000041 */
.L_x_19:
[----:B------:R-:W-:Y:S05]  /*0ca0*/  BSYNC.RECONVERGENT B2 ;  /* 0x0000000000027941 */ /* 0x000fea0003800200 */
.L_x_17:
[-C--:B------:R-:W-:Y:S01]  /*0cb0*/  FMUL R24, R7, R65.reuse ;  /* 0x0000004107187220 */ /* 0x080fe20000400000 */
[-C--:B------:R-:W-:Y:S01]  /*0cc0*/  FMUL R23, R6, R65.reuse ;  /* 0x0000004106177220 */ /* 0x080fe20000400000 */
[----:B------:R-:W-:-:S07]  /*0cd0*/  FMUL R22, R9, R65 ;  /* 0x0000004109167220 */ /* 0x000fce0000400000 */
.L_x_16:
[----:B------:R-:W-:Y:S05]  /*0ce0*/  BSYNC.RECONVERGENT B1 ;  /* 0x0000000000017941 */ /* 0x000fea0003800200 */
.L_x_15:
[----:B------:R-:W0:Y:S01]  /*0cf0*/  LDCU UR4, c[0x0][0x3c8] ;  /* 0x00007900ff0477ac */ /* 0x000e220008000800 */
[----:B------:R-:W-:Y:S02]  /*0d00*/  CS2R R20, SRZ ;  /* 0x0000000000147805 */ /* 0x000fe4000001ff00 */
[----:B------:R-:W-:Y:S02]  /*0d10*/  MOV R19, RZ ;  /* 0x000000ff00137202 */ /* 0x000fe40000000f00 */
[----:B0-----:R-:W-:-:S04]  /*0d20*/  MOV R7, UR4 ;  /* 0x0000000400077c02 */ /* 0x001fc80008000f00 */
[----:B------:R-:W-:-:S13]  /*0d30*/  ISETP.GE.AND P0, PT, R7, 0x1, PT ;  /* 0x000000010700780c */ /* 0x000fda0003f06270 */
[----:B------:R-:W-:Y:S05]  /*0d40*/  @!P0 BRA `(.L_x_20) ;  /* 0x0000004800188947 */ /* 0x000fea0003800000 */
[----:B------:R-:W0:Y:S02]  /*0d50*/  LDCU UR4, c[0x0][0x3c4] ;  /* 0x00007880ff0477ac */ /* 0x000e240008000800 */
[----:B0-----:R-:W-:-:S09]  /*0d60*/  UISETP.GE.AND UP0, UPT, UR4, 0x1, UPT ;  /* 0x000000010400788c */ /* 0x001fd2000bf06270 */
[----:B------:R-:W-:Y:S05]  /*0d70*/  BRA.U !UP0, `(.L_x_21) ;  /* 0x0000004508287547 */ /* 0x000fea000b800000 */
[----:B------:R-:W0:Y:S01]  /*0d80*/  LDCU.64 UR4, c[0x0][0x388] ;  /* 0x00007100ff0477ac */ /* 0x000e220008000a00 */
[----:B------:R-:W-:Y:S02]  /*0d90*/  I2FP.F32.S32 R14, R5 ;  /* 0x00000005000e7245 */ /* 0x000fe40000201400 */
[----:B------:R-:W-:Y:S02]  /*0da0*/  I2FP.F32.U32 R15, R2 ;  /* 0x00000002000f7245 */ /* 0x000fe40000201000 */
[----:B0-----:R-:W-:Y:S02]  /*0db0*/  I2FP.F32.U32 R18, UR5 ;  /* 0x0000000500127c45 */ /* 0x001fe40008201000 */
[----:B------:R-:W-:Y:S02]  /*0dc0*/  I2FP.F32.S32 R17, UR4 ;  /* 0x0000000400117c45 */ /* 0x000fe40008201400 */
[----:B------:R-:W0:Y:S08]  /*0dd0*/  MUFU.RCP R3, R18 ;  /* 0x0000001200037308 */ /* 0x000e300000001000 */
[----:B------:R-:W1:Y:S01]  /*0de0*/  FCHK P0, R17, R18 ;  /* 0x0000001211007302 */ /* 0x000e620000000000 */
[----:B0-----:R-:W-:-:S04]  /*0df0*/  FFMA R0, R3, -R18, 1 ;  /* 0x3f80000003007423 */ /* 0x001fc80000000812 */
[----:B------:R-:W-:-:S04]  /*0e00*/  FFMA R0, R3, R0, R3 ;  /* 0x0000000003007223 */ /* 0x000fc80000000003 */
[----:B------:R-:W-:-:S04]  /*0e10*/  FFMA R3, R0, R17, RZ ;  /* 0x0000001100037223 */ /* 0x000fc800000000ff */
[----:B------:R-:W-:-:S04]  /*0e20*/  FFMA R4, R3, -R18, R17 ;  /* 0x8000001203047223 */ /* 0x000fc80000000011 */
[----:B------:R-:W-:Y:S01]  /*0e30*/  FFMA R0, R0, R4, R3 ;  /* 0x0000000400007223 */ /* 0x000fe20000000003 */
[----:B-1----:R-:W-:Y:S06]  /*0e40*/  @!P0 BRA `(.L_x_22) ;  /* 0x0000000000108947 */ /* 0x002fec0003800000 */
[----:B------:R-:W-:Y:S02]  /*0e50*/  MOV R0, R17 ;  /* 0x0000001100007202 */ /* 0x000fe40000000f00 */
[----:B------:R-:W-:Y:S02]  /*0e60*/  MOV R3, R18 ;  /* 0x0000001200037202 */ /* 0x000fe40000000f00 */
[----:B------:R-:W-:-:S07]  /*0e70*/  MOV R32, 0xe90 ;  /* 0x00000e9000207802 */ /* 0x000fce0000000f00 */
[----:B--2--5:R-:W-:Y:S05]  /*0e80*/  CALL.REL.NOINC `($__internal_2_$__cuda_sm3x_div_rn_noftz_f32_slowpath) ;  /* 0x0000005800f07944 */ /* 0x024fea0003c00000 */
.L_x_22:
[----:B------:R-:W0:Y:S01]  /*0e90*/  LDCU.64 UR4, c[0x0][0x390] ;  /* 0x00007200ff0477ac */ /* 0x000e220008000a00 */
[----:B------:R-:W-:Y:S02]  /*0ea0*/  HFMA2 R19, -RZ, RZ, 0, 0 ;  /* 0x00000000ff137431 */ /* 0x000fe400000001ff */
[----:B--2---:R-:W-:Y:S01]  /*0eb0*/  FMUL R16, R28, R0 ;  /* 0x000000001c107220 */ /* 0x004fe20000400000 */
[----:B------:R-:W-:Y:S01]  /*0ec0*/  FADD R15, R15, 0.5 ;  /* 0x3f0000000f0f7421 */ /* 0x000fe20000000000 */
[----:B------:R-:W1:Y:S01]  /*0ed0*/  LDCU UR6, c[0x0][0x398] ;  /* 0x00007300ff0677ac */ /* 0x000e620008000800 */
[----:B------:R-:W-:Y:S01]  /*0ee0*/  FADD R14, R14, 0.5 ;  /* 0x3f0000000e0e7421 */ /* 0x000fe20000000000 */
[----:B------:R-:W-:Y:S02]  /*0ef0*/  CS2R R20, SRZ ;  /* 0x0000000000147805 */ /* 0x000fe4000001ff00 */
[----:B-----5:R-:W-:Y:S01]  /*0f00*/  MOV R13, R46 ;  /* 0x0000002e000d7202 */ /* 0x020fe20000000f00 */
[----:B0-----:R-:W-:-:S03]  /*0f10*/  UIADD3 UR7, UP0, UPT, UR4, 0x28, URZ ;  /* 0x0000002804077890 */ /* 0x001fc6000ff1e0ff */
[----:B------:R-:W-:Y:S01]  /*0f20*/  UMOV UR4, URZ ;  /* 0x000000ff00047c82 */ /* 0x000fe20008000000 */
[----:B------:R-:W-:Y:S02]  /*0f30*/  UIADD3.X UR8, UPT, UPT, URZ, UR5, URZ, UP0, !UPT ;  /* 0x00000005ff087290 */ /* 0x000fe400087fe4ff */
[----:B-1----:R-:W-:-:S12]  /*0f40*/  ULOP3.LUT UR6, UR6, 0x7ffffffe, URZ, 0xc0, !UPT ;  /* 0x7ffffffe06067892 */ /* 0x002fd8000f8ec0ff */
.L_x_150:
[----:B------:R-:W-:Y:S01]  /*0f50*/  SHF.R.U32.HI R0, RZ, 0x2, R47 ;  /* 0x00000002ff007819 */ /* 0x000fe2000001162f */
[----:B------:R-:W0:Y:S01]  /*0f60*/  MUFU.RCP R6, R17 ;  /* 0x0000001100067308 */ /* 0x000e220000001000 */
[----:B------:R-:W-:Y:S01]  /*0f70*/  SHF.L.U32 R3, R43, 0x4, RZ ;  /* 0x000000042b037819 */ /* 0x000fe200000006ff */
[----:B------:R-:W-:Y:S01]  /*0f80*/  BSSY.RECONVERGENT B1, `(.L_x_23) ;  /* 0x0000026000017945 */ /* 0x000fe20003800200 */
[----:B------:R-:W-:Y:S02]  /*0f90*/  LOP3.LUT R0, R0, R47, RZ, 0x3c, !PT ;  /* 0x0000002f00007212 */ /* 0x000fe400078e3cff */
[----:B------:R-:W-:Y:S02]  /*0fa0*/  MOV R8, 0x2f800000 ;  /* 0x2f80000000087802 */ /* 0x000fe40000000f00 */
[----:B------:R-:W-:Y:S02]  /*0fb0*/  SHF.L.U32 R2, R0, 0x1, RZ ;  /* 0x0000000100027819 */ /* 0x000fe400000006ff */
[----:B------:R-:W-:-:S02]  /*0fc0*/  MOV R47, R45 ;  /* 0x0000002d002f7202 */ /* 0x000fc40000000f00 */
[----:B------:R-:W-:Y:S02]  /*0fd0*/  LOP3.LUT R2, R0, R2, R3, 0x96, !PT ;  /* 0x0000000200027212 */ /* 0x000fe400078e9603 */
[----:B------:R-:W-:Y:S02]  /*0fe0*/  SHF.R.U32.HI R3, RZ, 0x2, R44 ;  /* 0x00000002ff037819 */ /* 0x000fe4000001162c */
[----:B------:R-:W-:Y:S02]  /*0ff0*/  LOP3.LUT R2, R2, R43, RZ, 0x3c, !PT ;  /* 0x0000002b02027212 */ /* 0x000fe400078e3cff */
[----:B------:R-:W-:Y:S01]  /*1000*/  LOP3.LUT R3, R3, R44, RZ, 0x3c, !PT ;  /* 0x0000002c03037212 */ /* 0x000fe200078e3cff */
[C---:B0-----:R-:W-:Y:S01]  /*1010*/  FFMA R7, R6.reuse, -R17, 1 ;  /* 0x3f80000006077423 */ /* 0x041fe20000000811 */
[----:B------:R-:W-:Y:S02]  /*1020*/  IADD3 R0, PT, PT, R13, 0x587c5, R2 ;  /* 0x000587c50d007810 */ /* 0x000fe40007ffe002 */
[----:B------:R-:W-:Y:S01]  /*1030*/  SHF.L.U32 R5, R3, 0x1, RZ ;  /* 0x0000000103057819 */ /* 0x000fe200000006ff */
[----:B------:R-:W-:Y:S01]  /*1040*/  FFMA R7, R6, R7, R6 ;  /* 0x0000000706077223 */ /* 0x000fe20000000006 */
[----:B------:R-:W-:-:S02]  /*1050*/  I2FP.F32.U32 R0, R0 ;  /* 0x0000000000007245 */ /* 0x000fc40000201000 */
[----:B------:R-:W-:Y:S02]  /*1060*/  SHF.L.U32 R4, R2, 0x4, RZ ;  /* 0x0000000402047819 */ /* 0x000fe400000006ff */
[----:B------:R-:W-:Y:S01]  /*1070*/  IADD3 R13, PT, PT, R13, 0xb0f8a, RZ ;  /* 0x000b0f8a0d0d7810 */ /* 0x000fe20007ffe0ff */
[----:B------:R-:W-:Y:S01]  /*1080*/  FFMA R0, R0, R8, 1.1641532182693481445e-10 ;  /* 0x2f00000000007423 */ /* 0x000fe20000000008 */
[----:B------:R-:W-:Y:S02]  /*1090*/  LOP3.LUT R5, R3, R5, R4, 0x96, !PT ;  /* 0x0000000503057212 */ /* 0x000fe400078e9604 */
[----:B------:R-:W-:Y:S01]  /*10a0*/  MOV R44, R42 ;  /* 0x0000002a002c7202 */ /* 0x000fe20000000f00 */
[----:B------:R-:W-:Y:S01]  /*10b0*/  FADD R3, R0, -0.5 ;  /* 0xbf00000000037421 */ /* 0x000fe20000000000 */
[----:B------:R-:W-:Y:S02]  /*10c0*/  LOP3.LUT R4, R5, R2, RZ, 0x3c, !PT ;  /* 0x0000000205047212 */ /* 0x000fe400078e3cff */
[----:B------:R-:W-:Y:S01]  /*10d0*/  MOV R45, R43 ;  /* 0x0000002b002d7202 */ /* 0x000fe20000000f00 */
[----:B------:R-:W-:Y:S01]  /*10e0*/  FADD R0, R14, R3 ;  /* 0x000000030e007221 */ /* 0x000fe20000000000 */
[----:B------:R-:W-:-:S02]  /*10f0*/  IADD3 R3, PT, PT, R4, R13, RZ ;  /* 0x0000000d04037210 */ /* 0x000fc40007ffe0ff */
[----:B------:R-:W-:Y:S01]  /*1100*/  MOV R42, R2 ;  /* 0x00000002002a7202 */ /* 0x000fe20000000f00 */
[----:B------:R-:W0:Y:S01]  /*1110*/  FCHK P0, R0, R17 ;  /* 0x0000001100007302 */ /* 0x000e220000000000 */
[----:B------:R-:W-:Y:S01]  /*1120*/  I2FP.F32.U32 R3, R3 ;  /* 0x0000000300037245 */ /* 0x000fe20000201000 */
[----:B------:R-:W-:Y:S01]  /*1130*/  FFMA R6, R0, R7, RZ ;  /* 0x0000000700067223 */ /* 0x000fe200000000ff */
[----:B------:R-:W-:-:S03]  /*1140*/  MOV R43, R4 ;  /* 0x00000004002b7202 */ /* 0x000fc60000000f00 */
[----:B------:R-:W-:Y:S01]  /*1150*/  FFMA R5, R6, -R17, R0 ;  /* 0x8000001106057223 */ /* 0x000fe20000000000 */
[----:B------:R-:W-:-:S03]  /*1160*/  FFMA R3, R3, R8, 1.1641532182693481445e-10 ;  /* 0x2f00000003037423 */ /* 0x000fc60000000008 */
[----:B------:R-:W-:Y:S01]  /*1170*/  FFMA R5, R7, R5, R6 ;  /* 0x0000000507057223 */ /* 0x000fe20000000006 */
[----:B------:R-:W-:Y:S01]  /*1180*/  FADD R2, R3, -0.5 ;  /* 0xbf00000003027421 */ /* 0x000fe20000000000 */
[----:B0-----:R-:W-:Y:S06]  /*1190*/  @!P0 BRA `(.L_x_24) ;  /* 0x0000000000108947 */ /* 0x001fec0003800000 */
[----:B------:R-:W-:Y:S02]  /*11a0*/  MOV R3, R17 ;  /* 0x0000001100037202 */ /* 0x000fe40000000f00 */
[----:B------:R-:W-:-:S07]  /*11b0*/  MOV R32, 0x11d0 ;  /* 0x000011d000207802 */ /* 0x000fce0000000f00 */
[----:B------:R-:W-:Y:S05]  /*11c0*/  CALL.REL.NOINC `($__internal_2_$__cuda_sm3x_div_rn_noftz_f32_slowpath) ;  /* 0x0000005800207944 */ /* 0x000fea0003c00000 */
[----:B------:R-:W-:-:S07]  /*11d0*/  MOV R5, R0 ;  /* 0x0000000000057202 */ /* 0x000fce0000000f00 */
.L_x_24:
[----:B------:R-:W-:Y:S05]  /*11e0*/  BSYNC.RECONVERGENT B1 ;  /* 0x0000000000017941 */ /* 0x000fea0003800200 */
.L_x_23:
[----:B------:R-:W0:Y:S01]  /*11f0*/  MUFU.RCP R3, R18 ;  /* 0x0000001200037308 */ /* 0x000e220000001000 */
[----:B------:R-:W-:Y:S01]  /*1200*/  FADD R6, R15, R2 ;  /* 0x000000020f067221 */ /* 0x000fe20000000000 */
[----:B------:R-:W-:Y:S01]  /*1210*/  HFMA2 R4, -RZ, RZ, 2, 0 ;  /* 0x40000000ff047431 */ /* 0x000fe200000001ff */
[----:B------:R-:W-:Y:S05]  /*1220*/  BSSY.RECONVERGENT B1, `(.L_x_25) ;  /* 0x000000d000017945 */ /* 0x000fea0003800200 */
[----:B------:R-:W1:Y:S01]  /*1230*/  FCHK P0, R6, R18 ;  /* 0x0000001206007302 */ /* 0x000e620000000000 */
[----:B------:R-:W-:Y:S01]  /*1240*/  FFMA R5, R5, R4, -1 ;  /* 0xbf80000005057423 */ /* 0x000fe20000000004 */
        /* <DEDUP_REMOVED lines=9> */
[----:B------:R-:W-:Y:S05]  /*12e0*/  CALL.REL.NOINC `($__internal_2_$__cuda_sm3x_div_rn_noftz_f32_slowpath) ;  /* 0x0000005400d87944 */ /* 0x000fea0003c00000 */
.L_x_26:
[----:B------:R-:W-:Y:S05]  /*12f0*/  BSYNC.RECONVERGENT B1 ;  /* 0x0000000000017941 */ /* 0x000fea0003800200 */
.L_x_25:
[----:B------:R-:W-:Y:S01]  /*1300*/  MOV R3, 0x40000000 ;  /* 0x4000000000037802 */ /* 0x000fe20000000f00 */
[-C--:B------:R-:W-:Y:S01]  /*1310*/  FMUL R9, R22, R26.reuse ;  /* 0x0000001a16097220 */ /* 0x080fe20000400000 */
[C---:B------:R-:W-:Y:S01]  /*1320*/  FMUL R7, R23.reuse, R25 ;  /* 0x0000001917077220 */ /* 0x040fe20000400000 */
[----:B------:R-:W-:Y:S01]  /*1330*/  FMUL R4, R24, R27 ;  /* 0x0000001b18047220 */ /* 0x000fe20000400000 */
[----:B------:R-:W-:Y:S01]  /*1340*/  FMUL R5, R16, R5 ;  /* 0x0000000510057220 */ /* 0x000fe20000400000 */
[----:B------:R-:W-:Y:S01]  /*1350*/  FFMA R3, R0, R3, -1 ;  /* 0xbf80000000037423 */ /* 0x000fe20000000003 */
[----:B------:R-:W-:Y:S01]  /*1360*/  FFMA R2, R24, R25, -R9 ;  /* 0x0000001918027223 */ /* 0x000fe20000000809 */
[----:B------:R-:W-:Y:S01]  /*1370*/  FFMA R0, R22, R27, -R7 ;  /* 0x0000001b16007223 */ /* 0x000fe20000000807 */
[----:B------:R-:W-:Y:S01]  /*1380*/  FFMA R4, R23, R26, -R4 ;  /* 0x0000001a17047223 */ /* 0x000fe20000000804 */
[----:B------:R-:W-:Y:S01]  /*1390*/  FMUL R3, R28, R3 ;  /* 0x000000031c037220 */ /* 0x000fe20000400000 */
[----:B------:R-:W-:Y:S03]  /*13a0*/  BSSY.RECONVERGENT B0, `(.L_x_27) ;  /* 0x0000019000007945 */ /* 0x000fe60003800200 */
[C---:B------:R-:W-:Y:S01]  /*13b0*/  FMUL R2, R3.reuse, R2 ;  /* 0x0000000203027220 */ /* 0x040fe20000400000 */
[C---:B------:R-:W-:Y:S01]  /*13c0*/  FMUL R7, R3.reuse, R0 ;  /* 0x0000000003077220 */ /* 0x040fe20000400000 */
[----:B------:R-:W-:-:S02]  /*13d0*/  FMUL R3, R3, R4 ;  /* 0x0000000403037220 */ /* 0x000fc40000400000 */
[C---:B------:R-:W-:Y:S01]  /*13e0*/  FFMA R2, R5.reuse, R23, R2 ;  /* 0x0000001705027223 */ /* 0x040fe20000000002 */
[C---:B------:R-:W-:Y:S01]  /*13f0*/  FFMA R7, R5.reuse, R24, R7 ;  /* 0x0000001805077223 */ /* 0x040fe20000000007 */
[----:B------:R-:W-:Y:S02]  /*1400*/  FFMA R4, R5, R22, R3 ;  /* 0x0000001605047223 */ /* 0x000fe40000000003 */
[----:B------:R-:W-:Y:S01]  /*1410*/  FADD R2, R2, -R27 ;  /* 0x8000001b02027221 */ /* 0x000fe20000000000 */
[----:B------:R-:W-:Y:S01]  /*1420*/  FADD R3, R7, -R26 ;  /* 0x8000001a07037221 */ /* 0x000fe20000000000 */
[----:B------:R-:W-:Y:S02]  /*1430*/  FADD R4, R4, -R25 ;  /* 0x8000001904047221 */ /* 0x000fe40000000000 */
[----:B------:R-:W-:-:S04]  /*1440*/  FMUL R0, R2, R2 ;  /* 0x0000000202007220 */ /* 0x000fc80000400000 */
[----:B------:R-:W-:-:S04]  /*1450*/  FFMA R5, R3, R3, R0 ;  /* 0x0000000303057223 */ /* 0x000fc80000000000 */
[----:B------:R-:W-:-:S04]  /*1460*/  FFMA R32, R4, R4, R5 ;  /* 0x0000000404207223 */ /* 0x000fc80000000005 */
[----:B------:R0:W1:Y:S01]  /*1470*/  MUFU.RSQ R5, R32 ;  /* 0x0000002000057308 */ /* 0x0000620000001400 */
[----:B------:R-:W-:-:S04]  /*1480*/  IADD3 R0, PT, PT, R32, -0xd000000, RZ ;  /* 0xf300000020007810 */ /* 0x000fc80007ffe0ff */
[----:B------:R-:W-:-:S13]  /*1490*/  ISETP.GT.U32.AND P0, PT, R0, 0x727fffff, PT ;  /* 0x727fffff0000780c */ /* 0x000fda0003f04070 */
[----:B01----:R-:W-:Y:S05]  /*14a0*/  @!P0 BRA `(.L_x_28) ;  /* 0x0000000000108947 */ /* 0x003fea0003800000 */
[----:B------:R-:W-:-:S07]  /*14b0*/  MOV R0, 0x14d0 ;  /* 0x000014d000007802 */ /* 0x000fce0000000f00 */
[----:B------:R-:W-:Y:S05]  /*14c0*/  CALL.REL.NOINC `($__internal_1_$__cuda_sm20_sqrt_rn_f32_slowpath) ;  /* 0x0000005400087944 */ /* 0x000fea0003c00000 */
[----:B------:R-:W-:Y:S01]  /*14d0*/  MOV R0, R71 ;  /* 0x0000004700007202 */ /* 0x000fe20000000f00 */
[----:B------:R-:W-:Y:S06]  /*14e0*/  BRA `(.L_x_29) ;  /* 0x0000000000107947 */ /* 0x000fec0003800000 */
.L_x_28:
[----:B------:R-:W-:Y:S01]  /*14f0*/  FMUL.FTZ R0, R32, R5 ;  /* 0x0000000520007220 */ /* 0x000fe20000410000 */
[----:B------:R-:W-:-:S03]  /*1500*/  FMUL.FTZ R6, R5, 0.5 ;  /* 0x3f00000005067820 */ /* 0x000fc60000410000 */
[----:B------:R-:W-:-:S04]  /*1510*/  FFMA R5, -R0, R0, R32 ;  /* 0x0000000000057223 */ /* 0x000fc80000000120 */
[----:B------:R-:W-:-:S07]  /*1520*/  FFMA R0, R5, R6, R0 ;  /* 0x0000000605007223 */ /* 0x000fce0000000000 */
.L_x_29:
[----:B------:R-:W-:Y:S05]  /*1530*/  BSYNC.RECONVERGENT B0 ;  /* 0x0000000000007941 */ /* 0x000fea0003800200 */
.L_x_27:
        /* <DEDUP_REMOVED lines=11> */
[----:B------:R-:W-:Y:S05]  /*15f0*/  CALL.REL.NOINC `($__internal_0_$__cuda_sm20_rcp_rn_f32_slowpath) ;  /* 0x0000004c00e87944 */ /* 0x000fea0003c00000 */
[----:B------:R-:W-:Y:S05]  /*1600*/  BRA `(.L_x_34) ;  /* 0x0000000000107947 */ /* 0x000fea0003800000 */
.L_x_33:
[----:B------:R-:W0:Y:S02]  /*1610*/  MUFU.RCP R65, R0 ;  /* 0x0000000000417308 */ /* 0x000e240000001000 */
[----:B0-----:R-:W-:-:S04]  /*1620*/  FFMA R5, R65, R0, -1 ;  /* 0xbf80000041057423 */ /* 0x001fc80000000000 */
[----:B------:R-:W-:-:S04]  /*1630*/  FADD.FTZ R6, -R5, -RZ ;  /* 0x800000ff05067221 */ /* 0x000fc80000010100 */
[----:B------:R-:W-:-:S07]  /*1640*/  FFMA R65, R65, R6, R65 ;  /* 0x0000000641417223 */ /* 0x000fce0000000041 */
.L_x_34:
[----:B------:R-:W-:Y:S05]  /*1650*/  BSYNC.RECONVERGENT B2 ;  /* 0x0000000000027941 */ /* 0x000fea0003800200 */
.L_x_32:
[-C--:B------:R-:W-:Y:S01]  /*1660*/  FMUL R5, R3, R65.reuse ;  /* 0x0000004103057220 */ /* 0x080fe20000400000 */
[-C--:B------:R-:W-:Y:S01]  /*1670*/  FMUL R6, R2, R65.reuse ;  /* 0x0000004102067220 */ /* 0x080fe20000400000 */
[----:B------:R-:W-:-:S07]  /*1680*/  FMUL R7, R4, R65 ;  /* 0x0000004104077220 */ /* 0x000fce0000400000 */
.L_x_31:
[----:B------:R-:W-:Y:S05]  /*1690*/  BSYNC.RECONVERGENT B1 ;  /* 0x0000000000017941 */ /* 0x000fea0003800200 */
.L_x_30:
[----:B------:R-:W-:Y:S01]  /*16a0*/  FMUL R0, R6, R6 ;  /* 0x0000000606007220 */ /* 0x000fe20000400000 */
[----:B------:R-:W-:Y:S03]  /*16b0*/  BSSY.RECONVERGENT B0, `(.L_x_35) ;  /* 0x000000f000007945 */ /* 0x000fe60003800200 */
        /* <DEDUP_REMOVED lines=10> */
.L_x_36:
[----:B------:R-:W-:Y:S01]  /*1760*/  FMUL.FTZ R0, R32, R3 ;  /* 0x0000000320007220 */ /* 0x000fe20000410000 */
[----:B------:R-:W-:-:S03]  /*1770*/  FMUL.FTZ R2, R3, 0.5 ;  /* 0x3f00000003027820 */ /* 0x000fc60000410000 */
[----:B------:R-:W-:-:S04]  /*1780*/  FFMA R3, -R0, R0, R32 ;  /* 0x0000000000037223 */ /* 0x000fc80000000120 */
[----:B------:R-:W-:-:S07]  /*1790*/  FFMA R0, R3, R2, R0 ;  /* 0x0000000203007223 */ /* 0x000fce0000000000 */
.L_x_37:
[----:B------:R-:W-:Y:S05]  /*17a0*/  BSYNC.RECONVERGENT B0 ;  /* 0x0000000000007941 */ /* 0x000fea0003800200 */
.L_x_35:
        /* <DEDUP_REMOVED lines=13> */
.L_x_41:
[----:B------:R-:W0:Y:S02]  /*1880*/  MUFU.RCP R65, R0 ;  /* 0x0000000000417308 */ /* 0x000e240000001000 */
[----:B0-----:R-:W-:-:S04]  /*1890*/  FFMA R2, R65, R0, -1 ;  /* 0xbf80000041027423 */ /* 0x001fc80000000000 */
[----:B------:R-:W-:-:S04]  /*18a0*/  FADD.FTZ R2, -R2, -RZ ;  /* 0x800000ff02027221 */ /* 0x000fc80000010100 */
[----:B------:R-:W-:-:S07]  /*18b0*/  FFMA R65, R65, R2, R65 ;  /* 0x0000000241417223 */ /* 0x000fce0000000041 */
.L_x_42:
[----:B------:R-:W-:Y:S05]  /*18c0*/  BSYNC.RECONVERGENT B2 ;  /* 0x0000000000027941 */ /* 0x000fea0003800200 */
.L_x_40:
[C---:B------:R-:W-:Y:S01]  /*18d0*/  FMUL R12, R65.reuse, R5 ;  /* 0x00000005410c7220 */ /* 0x040fe20000400000 */
[C---:B------:R-:W-:Y:S01]  /*18e0*/  FMUL R11, R65.reuse, R6 ;  /* 0x00000006410b7220 */ /* 0x040fe20000400000 */
[----:B------:R-:W-:-:S07]  /*18f0*/  FMUL R10, R65, R7 ;  /* 0x00000007410a7220 */ /* 0x000fce0000400000 */
.L_x_39:
[----:B------:R-:W-:Y:S05]  /*1900*/  BSYNC.RECONVERGENT B1 ;  /* 0x0000000000017941 */ /* 0x000fea0003800200 */
.L_x_38:
[----:B------:R-:W0:Y:S01]  /*1910*/  LDCU.64 UR12, c[0x0][0x3a0] ;  /* 0x00007400ff0c77ac */ /* 0x000e220008000a00 */
[----:B------:R-:W-:Y:S01]  /*1920*/  HFMA2 R9, -RZ, RZ, 0, 0 ;  /* 0x00000000ff097431 */ /* 0x000fe200000001ff */
[----:B------:R-:W-:Y:S01]  /*1930*/  BSSY.RECONVERGENT B1, `(.L_x_43) ;  /* 0x0000386000017945 */ /* 0x000fe20003800200 */
[----:B------:R-:W-:Y:S01]  /*1940*/  HFMA2 R6, -RZ, RZ, 0, 0 ;  /* 0x00000000ff067431 */ /* 0x000fe200000001ff */
[----:B------:R-:W1:Y:S01]  /*1950*/  LDCU UR5, c[0x0][0x39c] ;  /* 0x00007380ff0577ac */ /* 0x000e620008000800 */
[----:B------:R-:W-:Y:S01]  /*1960*/  HFMA2 R5, -RZ, RZ, 1.875, 0 ;  /* 0x3f800000ff057431 */ /* 0x000fe200000001ff */
[----:B------:R-:W-:Y:S01]  /*1970*/  MOV R8, 0x3f800000 ;  /* 0x3f80000000087802 */ /* 0x000fe20000000f00 */
[----:B------:R-:W-:Y:S01]  /*1980*/  HFMA2 R2, -RZ, RZ, 0, 0 ;  /* 0x00000000ff027431 */ /* 0x000fe200000001ff */
[----:B------:R-:W-:Y:S02]  /*1990*/  MOV R7, 0x3f800000 ;  /* 0x3f80000000077802 */ /* 0x000fe40000000f00 */
[----:B------:R-:W-:-:S02]  /*19a0*/  MOV R4, RZ ;  /* 0x000000ff00047202 */ /* 0x000fc40000000f00 */
[----:B0-----:R-:W-:Y:S02]  /*19b0*/  MOV R57, UR13 ;  /* 0x0000000d00397c02 */ /* 0x001fe40008000f00 */
[----:B------:R-:W-:Y:S02]  /*19c0*/  MOV R58, UR12 ;  /* 0x0000000c003a7c02 */ /* 0x000fe40008000f00 */
[----:B-1----:R-:W-:-:S07]  /*19d0*/  MOV R55, UR5 ;  /* 0x0000000500377c02 */ /* 0x002fce0008000f00 */
.L_x_148:
[----:B------:R-:W0:Y:S01]  /*19e0*/  LDCU UR5, c[0x0][0x398] ;  /* 0x00007300ff0577ac */ /* 0x000e220008000800 */
[----:B------:R-:W-:Y:S02]  /*19f0*/  MOV R60, 0xffffffff ;  /* 0xffffffff003c7802 */ /* 0x000fe40000000f00 */
[----:B------:R-:W-:Y:S02]  /*1a00*/  MOV R56, 0x60ad78ec ;  /* 0x60ad78ec00387802 */ /* 0x000fe40000000f00 */
[----:B------:R-:W-:Y:S02]  /*1a10*/  MOV R31, RZ ;  /* 0x000000ff001f7202 */ /* 0x000fe40000000f00 */
[----:B------:R-:W-:Y:S02]  /*1a20*/  MOV R34, RZ ;  /* 0x000000ff00227202 */ /* 0x000fe40000000f00 */
[----:B------:R-:W-:Y:S02]  /*1a30*/  MOV R33, RZ ;  /* 0x000000ff00217202 */ /* 0x000fe40000000f00 */
[----:B0-----:R-:W-:-:S13]  /*1a40*/  ISETP.LT.AND P5, PT, RZ, UR5, PT ;  /* 0x00000005ff007c0c */ /* 0x001fda000bfa1270 */
[----:B------:R-:W-:Y:S05]  /*1a50*/  @!P5 BRA `(.L_x_44) ;  /* 0x000000180040d947 */ /* 0x000fea0003800000 */
[----:B------:R-:W-:Y:S01]  /*1a60*/  FMUL R3, R11, R11 ;  /* 0x0000000b0b037220 */ /* 0x000fe20000400000 */
[----:B------:R-:W-:Y:S01]  /*1a70*/  UISETP.NE.AND UP0, UPT, UR5, 0x1, UPT ;  /* 0x000000010500788c */ /* 0x000fe2000bf05270 */
[----:B------:R-:W-:Y:S01]  /*1a80*/  HFMA2 R56, -RZ, RZ, 598.5, 40320 ;  /* 0x60ad78ecff387431 */ /* 0x000fe200000001ff */
[----:B------:R-:W-:Y:S01]  /*1a90*/  MOV R33, RZ ;  /* 0x000000ff00217202 */ /* 0x000fe20000000f00 */
[----:B------:R-:W-:Y:S01]  /*1aa0*/  FFMA R3, R12, R12, R3 ;  /* 0x0000000c0c037223 */ /* 0x000fe20000000003 */
[----:B------:R-:W-:Y:S01]  /*1ab0*/  HFMA2 R53, -RZ, RZ, 0, 0 ;  /* 0x00000000ff357431 */ /* 0x000fe200000001ff */
[----:B------:R-:W-:Y:S01]  /*1ac0*/  MOV R60, 0xffffffff ;  /* 0xffffffff003c7802 */ /* 0x000fe20000000f00 */
[----:B------:R-:W-:Y:S02]  /*1ad0*/  HFMA2 R31, -RZ, RZ, 0, 0 ;  /* 0x00000000ff1f7431 */ /* 0x000fe400000001ff */
[----:B------:R-:W-:Y:S01]  /*1ae0*/  FFMA R3, R10, R10, R3 ;  /* 0x0000000a0a037223 */ /* 0x000fe20000000003 */
[----:B------:R-:W-:-:S03]  /*1af0*/  MOV R34, RZ ;  /* 0x000000ff00227202 */ /* 0x000fc60000000f00 */
[C---:B------:R-:W-:Y:S01]  /*1b00*/  FMUL R36, R3.reuse, 4 ;  /* 0x4080000003247820 */ /* 0x040fe20000400000 */
[----:B------:R-:W-:Y:S01]  /*1b10*/  FADD R3, R3, R3 ;  /* 0x0000000303037221 */ /* 0x000fe20000000000 */
[----:B------:R-:W-:Y:S06]  /*1b20*/  BRA.U !UP0, `(.L_x_45) ;  /* 0x0000001108087547 */ /* 0x000fec000b800000 */
[----:B------:R-:W-:Y:S02]  /*1b30*/  MOV R33, RZ ;  /* 0x000000ff00217202 */ /* 0x000fe40000000f00 */
[----:B------:R-:W-:Y:S02]  /*1b40*/  MOV R56, 0x60ad78ec ;  /* 0x60ad78ec00387802 */ /* 0x000fe40000000f00 */
[----:B------:R-:W-:Y:S02]  /*1b50*/  MOV R60, 0xffffffff ;  /* 0xffffffff003c7802 */ /* 0x000fe40000000f00 */
[----:B------:R-:W-:Y:S02]  /*1b60*/  MOV R37, RZ ;  /* 0x000000ff00257202 */ /* 0x000fe40000000f00 */
[----:B------:R-:W-:Y:S02]  /*1b70*/  MOV R68, UR7 ;  /* 0x0000000700447c02 */ /* 0x000fe40008000f00 */
[----:B------:R-:W-:-:S07]  /*1b80*/  MOV R69, UR8 ;  /* 0x0000000800457c02 */ /* 0x000fce0008000f00 */
.L_x_76:
[----:B------:R-:W2:Y:S04]  /*1b90*/  LDG.E R39, desc[UR10][R68.64+-0x24] ;  /* 0xffffdc0a44277981 */ /* 0x000ea8000c1e1900 */
[----:B------:R-:W3:Y:S04]  /*1ba0*/  LDG.E R66, desc[UR10][R68.64+-0x28] ;  /* 0xffffd80a44427981 */ /* 0x000ee8000c1e1900 */
[----:B------:R-:W4:Y:S04]  /*1bb0*/  LDG.E R52, desc[UR10][R68.64+-0x20] ;  /* 0xffffe00a44347981 */ /* 0x000f28000c1e1900 */
[----:B------:R-:W5:Y:S01]  /*1bc0*/  LDG.E R63, desc[UR10][R68.64+-0x1c] ;  /* 0xffffe40a443f7981 */ /* 0x000f62000c1e1900 */
[----:B------:R-:W-:Y:S01]  /*1bd0*/  BSSY.RECONVERGENT B3, `(.L_x_46) ;  /* 0x0000070000037945 */ /* 0x000fe20003800200 */
[----:B------:R-:W-:Y:S01]  /*1be0*/  HFMA2 R62, -RZ, RZ, 0, 0 ;  /* 0x00000000ff3e7431 */ /* 0x000fe200000001ff */
[----:B------:R-:W-:Y:S01]  /*1bf0*/  PLOP3.LUT P0, PT, PT, PT, PT, 0x8, 0x80 ;  /* 0x000000000080781c */ /* 0x000fe20003f0e170 */
[----:B------:R-:W-:-:S02]  /*1c00*/  HFMA2 R64, -RZ, RZ, 0, 0 ;  /* 0x00000000ff407431 */ /* 0x000fc400000001ff */
[----:B--2---:R-:W-:Y:S01]  /*1c10*/  FADD R0, -R39, R58 ;  /* 0x0000003a27007221 */ /* 0x004fe20000000100 */
[----:B---3--:R-:W-:-:S03]  /*1c20*/  FADD R53, -R66, R55 ;  /* 0x0000003742357221 */ /* 0x008fc60000000100 */
[C---:B------:R-:W-:Y:S01]  /*1c30*/  FMUL R32, R0.reuse, R0 ;  /* 0x0000000000207220 */ /* 0x040fe20000400000 */
[----:B------:R-:W-:Y:S01]  /*1c40*/  FMUL R61, R0, R11 ;  /* 0x0000000b003d7220 */ /* 0x000fe20000400000 */
[----:B----4-:R-:W-:Y:S02]  /*1c50*/  FADD R59, -R52, R57 ;  /* 0x00000039343b7221 */ /* 0x010fe40000000100 */
[C---:B------:R-:W-:Y:S01]  /*1c60*/  FFMA R32, R53.reuse, R53, R32 ;  /* 0x0000003535207223 */ /* 0x040fe20000000020 */
[----:B------:R-:W-:-:S03]  /*1c70*/  FFMA R61, R53, R12, R61 ;  /* 0x0000000c353d7223 */ /* 0x000fc6000000003d */
[C---:B------:R-:W-:Y:S01]  /*1c80*/  FFMA R32, R59.reuse, R59, R32 ;  /* 0x0000003b3b207223 */ /* 0x040fe20000000020 */
[----:B------:R-:W-:Y:S01]  /*1c90*/  FFMA R61, R59, R10, R61 ;  /* 0x0000000a3b3d7223 */ /* 0x000fe2000000003d */
[----:B------:R-:W-:Y:S02]  /*1ca0*/  MOV R59, RZ ;  /* 0x000000ff003b7202 */ /* 0x000fe40000000f00 */
[----:B-----5:R-:W-:Y:S01]  /*1cb0*/  FFMA R63, -R63, R63, R32 ;  /* 0x0000003f3f3f7223 */ /* 0x020fe20000000120 */
[----:B------:R-:W-:-:S03]  /*1cc0*/  FADD R38, R61, R61 ;  /* 0x0000003d3d267221 */ /* 0x000fc60000000000 */
[----:B------:R-:W-:-:S04]  /*1cd0*/  FMUL R63, R63, R36 ;  /* 0x000000243f3f7220 */ /* 0x000fc80000400000 */
[----:B------:R-:W-:-:S05]  /*1ce0*/  FFMA R0, R38, R38, -R63 ;  /* 0x0000002626007223 */ /* 0x000fca000000083f */
[----:B------:R-:W-:-:S13]  /*1cf0*/  FSETP.GEU.AND P1, PT, R0, RZ, PT ;  /* 0x000000ff0000720b */ /* 0x000fda0003f2e000 */
[----:B------:R-:W-:Y:S05]  /*1d00*/  @!P1 BRA `(.L_x_47) ;  /* 0x0000000400709947 */ /* 0x000fea0003800000 */
[----:B------:R-:W-:Y:S01]  /*1d10*/  IADD3 R32, PT, PT, R0, -0xd000000, RZ ;  /* 0xf300000000207810 */ /* 0x000fe20007ffe0ff */
[----:B------:R0:W1:Y:S01]  /*1d20*/  MUFU.RSQ R53, R0 ;  /* 0x0000000000357308 */ /* 0x0000620000001400 */
[----:B------:R-:W-:Y:S02]  /*1d30*/  BSSY.RECONVERGENT B0, `(.L_x_48) ;  /* 0x000000c000007945 */ /* 0x000fe40003800200 */
[----:B------:R-:W-:-:S13]  /*1d40*/  ISETP.GT.U32.AND P1, PT, R32, 0x727fffff, PT ;  /* 0x727fffff2000780c */ /* 0x000fda0003f24070 */
[----:B0-----:R-:W-:Y:S05]  /*1d50*/  @!P1 BRA `(.L_x_49) ;  /* 0x0000000000149947 */ /* 0x001fea0003800000 */
[----:B------:R-:W-:Y:S02]  /*1d60*/  MOV R32, R0 ;  /* 0x0000000000207202 */ /* 0x000fe40000000f00 */
[----:B------:R-:W-:-:S07]  /*1d70*/  MOV R0, 0x1d90 ;  /* 0x00001d9000007802 */ /* 0x000fce0000000f00 */
[----:B-1----:R-:W-:Y:S05]  /*1d80*/  CALL.REL.NOINC `($__internal_1_$__cuda_sm20_sqrt_rn_f32_slowpath) ;  /* 0x0000004800d87944 */ /* 0x002fea0003c00000 */
[----:B------:R-:W-:Y:S01]  /*1d90*/  MOV R61, R71 ;  /* 0x00000047003d7202 */ /* 0x000fe20000000f00 */
[----:B------:R-:W-:Y:S06]  /*1da0*/  BRA `(.L_x_50) ;  /* 0x0000000000107947 */ /* 0x000fec0003800000 */
.L_x_49:
[----:B-1----:R-:W-:Y:S01]  /*1db0*/  FMUL.FTZ R61, R0, R53 ;  /* 0x00000035003d7220 */ /* 0x002fe20000410000 */
[----:B------:R-:W-:-:S03]  /*1dc0*/  FMUL.FTZ R32, R53, 0.5 ;  /* 0x3f00000035207820 */ /* 0x000fc60000410000 */
[----:B------:R-:W-:-:S04]  /*1dd0*/  FFMA R0, -R61, R61, R0 ;  /* 0x0000003d3d007223 */ /* 0x000fc80000000100 */
[----:B------:R-:W-:-:S07]  /*1de0*/  FFMA R61, R0, R32, R61 ;  /* 0x00000020003d7223 */ /* 0x000fce000000003d */
.L_x_50:
[----:B------:R-:W-:Y:S05]  /*1df0*/  BSYNC.RECONVERGENT B0 ;  /* 0x0000000000007941 */ /* 0x000fea0003800200 */
.L_x_48:
[----:B------:R-:W0:Y:S01]  /*1e00*/  MUFU.RCP R32, R3 ;  /* 0x0000000300207308 */ /* 0x000e220000001000 */
[----:B------:R-:W-:Y:S01]  /*1e10*/  FADD R0, -R38, -R61 ;  /* 0x8000003d26007221 */ /* 0x000fe20000000100 */
[----:B------:R-:W-:Y:S06]  /*1e20*/  BSSY.RECONVERGENT B4, `(.L_x_51) ;  /* 0x000000b000047945 */ /* 0x000fec0003800200 */
[----:B------:R-:W1:Y:S01]  /*1e30*/  FCHK P1, R0, R3 ;  /* 0x0000000300007302 */ /* 0x000e620000020000 */
[----:B0-----:R-:W-:-:S04]  /*1e40*/  FFMA R53, R32, -R3, 1 ;  /* 0x3f80000020357423 */ /* 0x001fc80000000803 */
[----:B------:R-:W-:-:S04]  /*1e50*/  FFMA R53, R32, R53, R32 ;  /* 0x0000003520357223 */ /* 0x000fc80000000020 */
[----:B------:R-:W-:-:S04]  /*1e60*/  FFMA R32, R0, R53, RZ ;  /* 0x0000003500207223 */ /* 0x000fc800000000ff */
[----:B------:R-:W-:-:S04]  /*1e70*/  FFMA R63, R32, -R3, R0 ;  /* 0x80000003203f7223 */ /* 0x000fc80000000000 */
[----:B------:R-:W-:Y:S01]  /*1e80*/  FFMA R53, R53, R63, R32 ;  /* 0x0000003f35357223 */ /* 0x000fe20000000020 */
[----:B-1----:R-:W-:Y:S06]  /*1e90*/  @!P1 BRA `(.L_x_52) ;  /* 0x00000000000c9947 */ /* 0x002fec0003800000 */
[----:B------:R-:W-:-:S07]  /*1ea0*/  MOV R32, 0x1ec0 ;  /* 0x00001ec000207802 */ /* 0x000fce0000000f00 */
[----:B------:R-:W-:Y:S05]  /*1eb0*/  CALL.REL.NOINC `($__internal_2_$__cuda_sm3x_div_rn_noftz_f32_slowpath) ;  /* 0x0000004800e47944 */ /* 0x000fea0003c00000 */
[----:B------:R-:W-:-:S07]  /*1ec0*/  MOV R53, R0 ;  /* 0x0000000000357202 */ /* 0x000fce0000000f00 */
.L_x_52:
[----:B------:R-:W-:Y:S05]  /*1ed0*/  BSYNC.RECONVERGENT B4 ;  /* 0x0000000000047941 */ /* 0x000fea0003800200 */
.L_x_51:
[----:B------:R-:W0:Y:S01]  /*1ee0*/  MUFU.RCP R0, R3 ;  /* 0x0000000300007308 */ /* 0x000e220000001000 */
[----:B------:R-:W-:Y:S01]  /*1ef0*/  FADD R63, -R38, R61 ;  /* 0x0000003d263f7221 */ /* 0x000fe20000000100 */
        /* <DEDUP_REMOVED lines=9> */
[----:B------:R-:W-:-:S07]  /*1f90*/  MOV R32, 0x1fb0 ;  /* 0x00001fb000207802 */ /* 0x000fce0000000f00 */
[----:B------:R-:W-:Y:S05]  /*1fa0*/  CALL.REL.NOINC `($__internal_2_$__cuda_sm3x_div_rn_noftz_f32_slowpath) ;  /* 0x0000004800a87944 */ /* 0x000fea0003c00000 */
.L_x_54:
[----:B------:R-:W-:Y:S05]  /*1fb0*/  BSYNC.RECONVERGENT B4 ;  /* 0x0000000000047941 */ /* 0x000fea0003800200 */
.L_x_53:
[----:B------:R-:W-:-:S04]  /*1fc0*/  FSETP.GEU.AND P1, PT, R53, 9.9999997473787516356e-05, PT ;  /* 0x38d1b7173500780b */ /* 0x000fc80003f2e000 */
[----:B------:R-:W-:-:S04]  /*1fd0*/  FSEL R53, R0, R53, !P1 ;  /* 0x0000003500357208 */ /* 0x000fc80004800000 */
[----:B------:R-:W-:-:S13]  /*1fe0*/  FSETP.GEU.AND P1, PT, R53, 9.9999997473787516356e-05, PT ;  /* 0x38d1b7173500780b */ /* 0x000fda0003f2e000 */
[----:B------:R-:W-:Y:S05]  /*1ff0*/  @!P1 BRA `(.L_x_47) ;  /* 0x0000000000b49947 */ /* 0x000fea0003800000 */
[C---:B------:R-:W-:Y:S01]  /*2000*/  FFMA R0, R53.reuse, R11, R58 ;  /* 0x0000000b35007223 */ /* 0x040fe2000000003a */
[C---:B------:R-:W-:Y:S01]  /*2010*/  FFMA R35, R53.reuse, R12, R55 ;  /* 0x0000000c35237223 */ /* 0x040fe20000000037 */
[----:B------:R-:W-:Y:S01]  /*2020*/  FFMA R61, R53, R10, R57 ;  /* 0x0000000a353d7223 */ /* 0x000fe20000000039 */
[----:B------:R-:W-:Y:S01]  /*2030*/  BSSY.RECONVERGENT B0, `(.L_x_55) ;  /* 0x0000014000007945 */ /* 0x000fe20003800200 */
[----:B------:R-:W-:Y:S01]  /*2040*/  FADD R39, -R39, R0 ;  /* 0x0000000027277221 */ /* 0x000fe20000000100 */
[----:B------:R-:W-:Y:S01]  /*2050*/  FADD R38, -R66, R35 ;  /* 0x0000002342267221 */ /* 0x000fe20000000100 */
[----:B------:R-:W-:Y:S02]  /*2060*/  FADD R52, -R52, R61 ;  /* 0x0000003d34347221 */ /* 0x000fe40000000100 */
[----:B------:R-:W-:-:S04]  /*2070*/  FMUL R35, R39, R39 ;  /* 0x0000002727237220 */ /* 0x000fc80000400000 */
[----:B------:R-:W-:-:S04]  /*2080*/  FFMA R35, R38, R38, R35 ;  /* 0x0000002626237223 */ /* 0x000fc80000000023 */
[----:B------:R-:W-:-:S04]  /*2090*/  FFMA R35, R52, R52, R35 ;  /* 0x0000003434237223 */ /* 0x000fc80000000023 */
[----:B------:R0:W1:Y:S01]  /*20a0*/  MUFU.RSQ R32, R35 ;  /* 0x0000002300207308 */ /* 0x0000620000001400 */
[----:B------:R-:W-:-:S04]  /*20b0*/  IADD3 R0, PT, PT, R35, -0xd000000, RZ ;  /* 0xf300000023007810 */ /* 0x000fc80007ffe0ff */
[----:B------:R-:W-:-:S13]  /*20c0*/  ISETP.GT.U32.AND P0, PT, R0, 0x727fffff, PT ;  /* 0x727fffff0000780c */ /* 0x000fda0003f04070 */
[----:B01----:R-:W-:Y:S05]  /*20d0*/  @!P0 BRA `(.L_x_56) ;  /* 0x0000000000148947 */ /* 0x003fea0003800000 */
[----:B------:R-:W-:Y:S02]  /*20e0*/  MOV R32, R35 ;  /* 0x0000002300207202 */ /* 0x000fe40000000f00 */
[----:B------:R-:W-:-:S07]  /*20f0*/  MOV R0, 0x2110 ;  /* 0x0000211000007802 */ /* 0x000fce0000000f00 */
[----:B------:R-:W-:Y:S05]  /*2100*/  CALL.REL.NOINC `($__internal_1_$__cuda_sm20_sqrt_rn_f32_slowpath) ;  /* 0x0000004400f87944 */ /* 0x000fea0003c00000 */
[----:B------:R-:W-:Y:S01]  /*2110*/  MOV R0, R71 ;  /* 0x0000004700007202 */ /* 0x000fe20000000f00 */
[----:B------:R-:W-:Y:S06]  /*2120*/  BRA `(.L_x_57) ;  /* 0x0000000000107947 */ /* 0x000fec0003800000 */
.L_x_56:
[----:B------:R-:W-:Y:S01]  /*2130*/  FMUL.FTZ R0, R35, R32 ;  /* 0x0000002023007220 */ /* 0x000fe20000410000 */
[----:B------:R-:W-:-:S03]  /*2140*/  FMUL.FTZ R32, R32, 0.5 ;  /* 0x3f00000020207820 */ /* 0x000fc60000410000 */
[----:B------:R-:W-:-:S04]  /*2150*/  FFMA R35, -R0, R0, R35 ;  /* 0x0000000000237223 */ /* 0x000fc80000000123 */
[----:B------:R-:W-:-:S07]  /*2160*/  FFMA R0, R35, R32, R0 ;  /* 0x0000002023007223 */ /* 0x000fce0000000000 */
.L_x_57:
[----:B------:R-:W-:Y:S05]  /*2170*/  BSYNC.RECONVERGENT B0 ;  /* 0x0000000000007941 */ /* 0x000fea0003800200 */
.L_x_55:
[----:B------:R-:W-:Y:S02]  /*2180*/  FSETP.GT.AND P1, PT, R0, RZ, PT ;  /* 0x000000ff0000720b */ /* 0x000fe40003f24000 */
[----:B------:R-:W-:Y:S02]  /*2190*/  PLOP3.LUT P0, PT, PT, PT, PT, 0x80, 0x8 ;  /* 0x000000000008781c */ /* 0x000fe40003f0f070 */
[----:B------:R-:W-:-:S09]  /*21a0*/  MOV R35, R53 ;  /* 0x0000003500237202 */ /* 0x000fd20000000f00 */
        /* <DEDUP_REMOVED lines=9> */
.L_x_59:
[----:B------:R-:W0:Y:S02]  /*2240*/  MUFU.RCP R65, R0 ;  /* 0x0000000000417308 */ /* 0x000e240000001000 */
[----:B0-----:R-:W-:-:S04]  /*2250*/  FFMA R32, R65, R0, -1 ;  /* 0xbf80000041207423 */ /* 0x001fc80000000000 */
[----:B------:R-:W-:-:S04]  /*2260*/  FADD.FTZ R32, -R32, -RZ ;  /* 0x800000ff20207221 */ /* 0x000fc80000010100 */
[----:B------:R-:W-:-:S07]  /*2270*/  FFMA R65, R65, R32, R65 ;  /* 0x0000002041417223 */ /* 0x000fce0000000041 */
.L_x_60:
[----:B------:R-:W-:Y:S05]  /*2280*/  BSYNC.RECONVERGENT B2 ;  /* 0x0000000000027941 */ /* 0x000fea0003800200 */
.L_x_58:
[-C--:B------:R-:W-:Y:S01]  /*2290*/  FMUL R64, R38, R65.reuse ;  /* 0x0000004126407220 */ /* 0x080fe20000400000 */
[-C--:B------:R-:W-:Y:S01]  /*22a0*/  FMUL R59, R39, R65.reuse ;  /* 0x00000041273b7220 */ /* 0x080fe20000400000 */
[----:B------:R-:W-:Y:S01]  /*22b0*/  FMUL R62, R52, R65 ;  /* 0x00000041343e7220 */ /* 0x000fe20000400000 */
[----:B------:R-:W-:-:S07]  /*22c0*/  MOV R35, R53 ;  /* 0x0000003500237202 */ /* 0x000fce0000000f00 */
.L_x_47:
[----:B------:R-:W-:Y:S05]  /*22d0*/  BSYNC.RECONVERGENT B3 ;  /* 0x0000000000037941 */ /* 0x000fea0003800200 */
.L_x_46:
[----:B------:R-:W2:Y:S04]  /*22e0*/  LDG.E R39, desc[UR10][R68.64+0x4] ;  /* 0x0000040a44277981 */ /* 0x000ea8000c1e1900 */
[----:B------:R-:W3:Y:S04]  /*22f0*/  LDG.E R38, desc[UR10][R68.64] ;  /* 0x0000000a44267981 */ /* 0x000ee8000c1e1900 */
[----:B------:R-:W4:Y:S04]  /*2300*/  LDG.E R52, desc[UR10][R68.64+0x8] ;  /* 0x0000080a44347981 */ /* 0x000f28000c1e1900 */
[----:B------:R-:W5:Y:S01]  /*2310*/  LDG.E R65, desc[UR10][R68.64+0xc] ;  /* 0x00000c0a44417981 */ /* 0x000f62000c1e1900 */
[----:B------:R-:W-:Y:S01]  /*2320*/  FSETP.LT.AND P1, PT, R35, R56, P0 ;  /* 0x000000382300720b */ /* 0x000fe20000721000 */
[----:B------:R-:W-:Y:S01]  /*2330*/  BSSY.RECONVERGENT B3, `(.L_x_61) ;  /* 0x0000075000037945 */ /* 0x000fe20003800200 */
[----:B------:R-:W-:-:S02]  /*2340*/  PLOP3.LUT P0, PT, PT, PT, PT, 0x8, 0x80 ;  /* 0x000000000080781c */ /* 0x000fc40003f0e170 */
[----:B------:R-:W-:Y:S01]  /*2350*/  FSEL R31, R64, R31, P1 ;  /* 0x0000001f401f7208 */ /* 0x000fe20000800000 */
[----:B------:R-:W-:Y:S01]  /*2360*/  HFMA2 R64, -RZ, RZ, 0, 0 ;  /* 0x00000000ff407431 */ /* 0x000fe200000001ff */
[----:B------:R-:W-:Y:S01]  /*2370*/  FSEL R33, R62, R33, P1 ;  /* 0x000000213e217208 */ /* 0x000fe20000800000 */
[----:B------:R-:W-:Y:S01]  /*2380*/  HFMA2 R62, -RZ, RZ, 0, 0 ;  /* 0x00000000ff3e7431 */ /* 0x000fe200000001ff */
[----:B------:R-:W-:Y:S02]  /*2390*/  FSEL R34, R59, R34, P1 ;  /* 0x000000223b227208 */ /* 0x000fe40000800000 */
[----:B------:R-:W-:Y:S02]  /*23a0*/  MOV R59, RZ ;  /* 0x000000ff003b7202 */ /* 0x000fe40000000f00 */
[----:B------:R-:W-:Y:S02]  /*23b0*/  FSEL R56, R35, R56, P1 ;  /* 0x0000003823387208 */ /* 0x000fe40000800000 */
[----:B------:R-:W-:Y:S01]  /*23c0*/  SEL R60, R37, R60, P1 ;  /* 0x0000003c253c7207 */ /* 0x000fe20000800000 */
        /* <DEDUP_REMOVED lines=8> */
[----:B------:R-:W-:-:S03]  /*2450*/  FFMA R63, R61, R10, R63 ;  /* 0x0000000a3d3f7223 */ /* 0x000fc6000000003f */
        /* <DEDUP_REMOVED lines=11> */
[----:B------:R-:W-:-:S07]  /*2510*/  MOV R0, 0x2530 ;  /* 0x0000253000007802 */ /* 0x000fce0000000f00 */
[----:B-1----:R-:W-:Y:S05]  /*2520*/  CALL.REL.NOINC `($__internal_1_$__cuda_sm20_sqrt_rn_f32_slowpath) ;  /* 0x0000004000f07944 */ /* 0x002fea0003c00000 */
[----:B------:R-:W-:Y:S01]  /*2530*/  MOV R66, R71 ;  /* 0x0000004700427202 */ /* 0x000fe20000000f00 */
[----:B------:R-:W-:Y:S06]  /*2540*/  BRA `(.L_x_65) ;  /* 0x0000000000107947 */ /* 0x000fec0003800000 */
.L_x_64:
[----:B-1----:R-:W-:Y:S01]  /*2550*/  FMUL.FTZ R66, R32, R61 ;  /* 0x0000003d20427220 */ /* 0x002fe20000410000 */
[----:B------:R-:W-:-:S03]  /*2560*/  FMUL.FTZ R0, R61, 0.5 ;  /* 0x3f0000003d007820 */ /* 0x000fc60000410000 */
[----:B------:R-:W-:-:S04]  /*2570*/  FFMA R61, -R66, R66, R32 ;  /* 0x00000042423d7223 */ /* 0x000fc80000000120 */
[----:B------:R-:W-:-:S07]  /*2580*/  FFMA R66, R61, R0, R66 ;  /* 0x000000003d427223 */ /* 0x000fce0000000042 */
.L_x_65:
[----:B------:R-:W-:Y:S05]  /*2590*/  BSYNC.RECONVERGENT B0 ;  /* 0x0000000000007941 */ /* 0x000fea0003800200 */
.L_x_63:
        /* <DEDUP_REMOVED lines=13> */
[----:B------:R-:W-:-:S07]  /*2670*/  MOV R61, R0 ;  /* 0x00000000003d7202 */ /* 0x000fce0000000f00 */
.L_x_67:
[----:B------:R-:W-:Y:S05]  /*2680*/  BSYNC.RECONVERGENT B4 ;  /* 0x0000000000047941 */ /* 0x000fea0003800200 */
.L_x_66:
        /* <DEDUP_REMOVED lines=13> */
.L_x_69:
[----:B------:R-:W-:Y:S05]  /*2760*/  BSYNC.RECONVERGENT B4 ;  /* 0x0000000000047941 */ /* 0x000fea0003800200 */
.L_x_68:
        /* <DEDUP_REMOVED lines=23> */
.L_x_71:
[----:B------:R-:W-:Y:S01]  /*28e0*/  FMUL.FTZ R0, R35, R32 ;  /* 0x0000002023007220 */ /* 0x000fe20000410000 */
[----:B------:R-:W-:-:S03]  /*28f0*/  FMUL.FTZ R32, R32, 0.5 ;  /* 0x3f00000020207820 */ /* 0x000fc60000410000 */
[----:B------:R-:W-:-:S04]  /*2900*/  FFMA R35, -R0, R0, R35 ;  /* 0x0000000000237223 */ /* 0x000fc80000000123 */
[----:B------:R-:W-:-:S07]  /*2910*/  FFMA R0, R35, R32, R0 ;  /* 0x0000002023007223 */ /* 0x000fce0000000000 */
.L_x_72:
[----:B------:R-:W-:Y:S05]  /*2920*/  BSYNC.RECONVERGENT B0 ;  /* 0x0000000000007941 */ /* 0x000fea0003800200 */
.L_x_70:
        /* <DEDUP_REMOVED lines=12> */
.L_x_74:
[----:B------:R-:W0:Y:S02]  /*29f0*/  MUFU.RCP R65, R0 ;  /* 0x0000000000417308 */ /* 0x000e240000001000 */
[----:B0-----:R-:W-:-:S04]  /*2a00*/  FFMA R32, R65, R0, -1 ;  /* 0xbf80000041207423 */ /* 0x001fc80000000000 */
[----:B------:R-:W-:-:S04]  /*2a10*/  FADD.FTZ R32, -R32, -RZ ;  /* 0x800000ff20207221 */ /* 0x000fc80000010100 */
[----:B------:R-:W-:-:S07]  /*2a20*/  FFMA R65, R65, R32, R65 ;  /* 0x0000002041417223 */ /* 0x000fce0000000041 */
.L_x_75:
[----:B------:R-:W-:Y:S05]  /*2a30*/  BSYNC.RECONVERGENT B2 ;  /* 0x0000000000027941 */ /* 0x000fea0003800200 */
.L_x_73:
[-C--:B------:R-:W-:Y:S01]  /*2a40*/  FMUL R64, R38, R65.reuse ;  /* 0x0000004126407220 */ /* 0x080fe20000400000 */
[-C--:B------:R-:W-:Y:S01]  /*2a50*/  FMUL R59, R39, R65.reuse ;  /* 0x00000041273b7220 */ /* 0x080fe20000400000 */
[----:B------:R-:W-:Y:S01]  /*2a60*/  FMUL R62, R52, R65 ;  /* 0x00000041343e7220 */ /* 0x000fe20000400000 */
[----:B------:R-:W-:-:S07]  /*2a70*/  MOV R35, R61 ;  /* 0x0000003d00237202 */ /* 0x000fce0000000f00 */
.L_x_62:
[----:B------:R-:W-:Y:S05]  /*2a80*/  BSYNC.RECONVERGENT B3 ;  /* 0x0000000000037941 */ /* 0x000fea0003800200 */
.L_x_61:
[----:B------:R-:W-:Y:S02]  /*2a90*/  FSETP.LT.AND P0, PT, R35, R56, P0 ;  /* 0x000000382300720b */ /* 0x000fe40000701000 */
[----:B------:R-:W-:Y:S02]  /*2aa0*/  IADD3 R68, P2, PT, R68, 0x50, RZ ;  /* 0x0000005044447810 */ /* 0x000fe40007f5e0ff */
[----:B------:R-:W-:Y:S02]  /*2ab0*/  FSEL R31, R64, R31, P0 ;  /* 0x0000001f401f7208 */ /* 0x000fe40000000000 */
[----:B------:R-:W-:Y:S02]  /*2ac0*/  FSEL R34, R59, R34, P0 ;  /* 0x000000223b227208 */ /* 0x000fe40000000000 */
[----:B------:R-:W-:Y:S02]  /*2ad0*/  FSEL R33, R62, R33, P0 ;  /* 0x000000213e217208 */ /* 0x000fe40000000000 */
[----:B------:R-:W-:-:S02]  /*2ae0*/  IADD3.X R69, PT, PT, RZ, R69, RZ, P2, !PT ;  /* 0x00000045ff457210 */ /* 0x000fc400017fe4ff */
[----:B------:R-:W-:Y:S02]  /*2af0*/  FSEL R56, R35, R56, P0 ;  /* 0x0000003823387208 */ /* 0x000fe40000000000 */
[C---:B------:R-:W-:Y:S02]  /*2b00*/  @P0 IADD3 R60, PT, PT, R37.reuse, 0x1, RZ ;  /* 0x00000001253c0810 */ /* 0x040fe40007ffe0ff */
[----:B------:R-:W-:-:S04]  /*2b10*/  IADD3 R37, PT, PT, R37, 0x2, RZ ;  /* 0x0000000225257810 */ /* 0x000fc80007ffe0ff */
[----:B------:R-:W-:-:S13]  /*2b20*/  ISETP.NE.AND P1, PT, R37, UR6, PT ;  /* 0x0000000625007c0c */ /* 0x000fda000bf25270 */
[----:B------:R-:W-:Y:S05]  /*2b30*/  @P1 BRA `(.L_x_76) ;  /* 0xfffffff000141947 */ /* 0x000fea000383ffff */
[----:B------:R-:W-:-:S07]  /*2b40*/  MOV R53, UR6 ;  /* 0x0000000600357c02 */ /* 0x000fce0008000f00 */
.L_x_45:
[----:B------:R-:W0:Y:S02]  /*2b50*/  LDCU UR5, c[0x0][0x398] ;  /* 0x00007300ff0577ac */ /* 0x000e240008000800 */
[----:B0-----:R-:W-:-:S04]  /*2b60*/  ULOP3.LUT UR5, UR5, 0x1, URZ, 0xc0, !UPT ;  /* 0x0000000105057892 */ /* 0x001fc8000f8ec0ff */
[----:B------:R-:W-:-:S09]  /*2b70*/  UISETP.NE.U32.AND UP0, UPT, UR5, 0x1, UPT ;  /* 0x000000010500788c */ /* 0x000fd2000bf05070 */
[----:B------:R-:W-:Y:S05]  /*2b80*/  BRA.U UP0, `(.L_x_44) ;  /* 0x0000000500f47547 */ /* 0x000fea000b800000 */
[----:B------:R-:W0:Y:S02]  /*2b90*/  LDC.64 R62, c[0x0][0x390] ;  /* 0x0000e400ff3e7b82 */ /* 0x000e240000000a00 */
[----:B0-----:R-:W-:-:S05]  /*2ba0*/  IMAD.WIDE.U32 R62, R53, 0x28, R62 ;  /* 0x00000028353e7825 */ /* 0x001fca00078e003e */
        /* <DEDUP_REMOVED lines=33> */
.L_x_80:
[----:B-1----:R-:W-:Y:S01]  /*2dc0*/  FMUL.FTZ R62, R32, R61 ;  /* 0x0000003d203e7220 */ /* 0x002fe20000410000 */
[----:B------:R-:W-:-:S03]  /*2dd0*/  FMUL.FTZ R0, R61, 0.5 ;  /* 0x3f0000003d007820 */ /* 0x000fc60000410000 */
[----:B------:R-:W-:-:S04]  /*2de0*/  FFMA R61, -R62, R62, R32 ;  /* 0x0000003e3e3d7223 */ /* 0x000fc80000000120 */
[----:B------:R-:W-:-:S07]  /*2df0*/  FFMA R62, R61, R0, R62 ;  /* 0x000000003d3e7223 */ /* 0x000fce000000003e */
.L_x_81:
[----:B------:R-:W-:Y:S05]  /*2e00*/  BSYNC.RECONVERGENT B0 ;  /* 0x0000000000007941 */ /* 0x000fea0003800200 */
.L_x_79:
        /* <DEDUP_REMOVED lines=14> */
.L_x_83:
[----:B------:R-:W-:Y:S05]  /*2ef0*/  BSYNC.RECONVERGENT B4 ;  /* 0x0000000000047941 */ /* 0x000fea0003800200 */
.L_x_82:
        /* <DEDUP_REMOVED lines=13> */
.L_x_85:
[----:B------:R-:W-:Y:S05]  /*2fd0*/  BSYNC.RECONVERGENT B4 ;  /* 0x0000000000047941 */ /* 0x000fea0003800200 */
.L_x_84:
        /* <DEDUP_REMOVED lines=23> */
.L_x_87:
[----:B------:R-:W-:Y:S01]  /*3150*/  FMUL.FTZ R0, R35, R32 ;  /* 0x0000002023007220 */ /* 0x000fe20000410000 */
[----:B------:R-:W-:-:S03]  /*3160*/  FMUL.FTZ R32, R32, 0.5 ;  /* 0x3f00000020207820 */ /* 0x000fc60000410000 */
[----:B------:R-:W-:-:S04]  /*3170*/  FFMA R35, -R0, R0, R35 ;  /* 0x0000000000237223 */ /* 0x000fc80000000123 */
[----:B------:R-:W-:-:S07]  /*3180*/  FFMA R0, R35, R32, R0 ;  /* 0x0000002023007223 */ /* 0x000fce0000000000 */
.L_x_88:
[----:B------:R-:W-:Y:S05]  /*3190*/  BSYNC.RECONVERGENT B0 ;  /* 0x0000000000007941 */ /* 0x000fea0003800200 */
.L_x_86:
        /* <DEDUP_REMOVED lines=12> */
.L_x_90:
[----:B------:R-:W0:Y:S02]  /*3260*/  MUFU.RCP R65, R0 ;  /* 0x0000000000417308 */ /* 0x000e240000001000 */
[----:B0-----:R-:W-:-:S04]  /*3270*/  FFMA R32, R65, R0, -1 ;  /* 0xbf80000041207423 */ /* 0x001fc80000000000 */
[----:B------:R-:W-:-:S04]  /*3280*/  FADD.FTZ R32, -R32, -RZ ;  /* 0x800000ff20207221 */ /* 0x000fc80000010100 */
[----:B------:R-:W-:-:S07]  /*3290*/  FFMA R65, R65, R32, R65 ;  /* 0x0000002041417223 */ /* 0x000fce0000000041 */
.L_x_91:
[----:B------:R-:W-:Y:S05]  /*32a0*/  BSYNC.RECONVERGENT B2 ;  /* 0x0000000000027941 */ /* 0x000fea0003800200 */
.L_x_89:
[-C--:B------:R-:W-:Y:S01]  /*32b0*/  FMUL R64, R52, R65.reuse ;  /* 0x0000004134407220 */ /* 0x080fe20000400000 */
[-C--:B------:R-:W-:Y:S01]  /*32c0*/  FMUL R59, R39, R65.reuse ;  /* 0x00000041273b7220 */ /* 0x080fe20000400000 */
[----:B------:R-:W-:Y:S01]  /*32d0*/  FMUL R66, R38, R65 ;  /* 0x0000004126427220 */ /* 0x000fe20000400000 */
[----:B------:R-:W-:-:S07]  /*32e0*/  MOV R35, R3 ;  /* 0x0000000300237202 */ /* 0x000fce0000000f00 */
.L_x_78:
[----:B------:R-:W-:Y:S05]  /*32f0*/  BSYNC.RECONVERGENT B3 ;  /* 0x0000000000037941 */ /* 0x000fea0003800200 */
.L_x_77:
[----:B------:R-:W-:-:S04]  /*3300*/  FSETP.LT.AND P0, PT, R35, R56, P0 ;  /* 0x000000382300720b */ /* 0x000fc80000701000 */
[----:B------:R-:W-:Y:S02]  /*3310*/  FSEL R31, R64, R31, P0 ;  /* 0x0000001f401f7208 */ /* 0x000fe40000000000 */
[----:B------:R-:W-:Y:S02]  /*3320*/  FSEL R34, R59, R34, P0 ;  /* 0x000000223b227208 */ /* 0x000fe40000000000 */
[----:B------:R-:W-:Y:S02]  /*3330*/  FSEL R33, R66, R33, P0 ;  /* 0x0000002142217208 */ /* 0x000fe40000000000 */
[----:B------:R-:W-:Y:S02]  /*3340*/  SEL R60, R53, R60, P0 ;  /* 0x0000003c353c7207 */ /* 0x000fe40000000000 */
[----:B------:R-:W-:-:S07]  /*3350*/  FSEL R56, R35, R56, P0 ;  /* 0x0000003823387208 */ /* 0x000fce0000000000 */
.L_x_44:
[----:B------:R-:W-:-:S13]  /*3360*/  ISETP.NE.AND P0, PT, R60, -0x1, PT ;  /* 0xffffffff3c00780c */ /* 0x000fda0003f05270 */
[----:B------:R-:W-:Y:S05]  /*3370*/  @!P0 BRA `(.L_x_92) ;  /* 0x0000001c00588947 */ /* 0x000fea0003800000 */
[----:B------:R-:W0:Y:S01]  /*3380*/  LDC.64 R36, c[0x0][0x390] ;  /* 0x0000e400ff247b82 */ /* 0x000e220000000a00 */
[----:B------:R-:W1:Y:S01]  /*3390*/  LDCU.64 UR12, c[0x0][0x3d0] ;  /* 0x00007a00ff0c77ac */ /* 0x000e620008000a00 */
[----:B------:R-:W2:Y:S01]  /*33a0*/  LDCU UR5, c[0x0][0x3cc] ;  /* 0x00007980ff0577ac */ /* 0x000ea20008000800 */
[----:B0-----:R-:W-:-:S05]  /*33b0*/  IMAD.WIDE R60, R60, 0x28, R36 ;  /* 0x000000283c3c7825 */ /* 0x001fca00078e0224 */
[----:B------:R-:W3:Y:S01]  /*33c0*/  LDG.E R53, desc[UR10][R60.64+0x24] ;  /* 0x0000240a3c357981 */ /* 0x000ee2000c1e1900 */
[----:B------:R-:W-:-:S03]  /*33d0*/  FFMA R55, R56, R12, R55 ;  /* 0x0000000c38377223 */ /* 0x000fc60000000037 */
[----:B------:R-:W5:Y:S04]  /*33e0*/  LDG.E R36, desc[UR10][R60.64+0x10] ;  /* 0x0000100a3c247981 */ /* 0x000f68000c1e1900 */
[----:B------:R-:W5:Y:S04]  /*33f0*/  LDG.E R38, desc[UR10][R60.64+0x14] ;  /* 0x0000140a3c267981 */ /* 0x000f68000c1e1900 */
[----:B------:R-:W5:Y:S04]  /*3400*/  LDG.E R37, desc[UR10][R60.64+0x18] ;  /* 0x0000180a3c257981 */ /* 0x000f68000c1e1900 */
[----:B------:R-:W5:Y:S04]  /*3410*/  LDG.E R39, desc[UR10][R60.64+0x1c] ;  /* 0x00001c0a3c277981 */ /* 0x000f68000c1e1900 */
[----:B------:R0:W5:Y:S01]  /*3420*/  LDG.E R52, desc[UR10][R60.64+0x20] ;  /* 0x0000200a3c347981 */ /* 0x000162000c1e1900 */
[----:B------:R-:W-:Y:S01]  /*3430*/  BSSY.RECONVERGENT B0, `(.L_x_93) ;  /* 0x0000025000007945 */ /* 0x000fe20003800200 */
[----:B---3--:R-:W-:-:S13]  /*3440*/  FSETP.GT.AND P0, PT, R53, RZ, PT ;  /* 0x000000ff3500720b */ /* 0x008fda0003f04000 */
[----:B------:R-:W-:Y:S01]  /*3450*/  @P0 MOV R3, 0x3bbb989d ;  /* 0x3bbb989d00030802 */ /* 0x000fe20000000f00 */
[----:B------:R-:W-:Y:S01]  /*3460*/  @P0 FMUL R0, R53, -R56 ;  /* 0x8000003835000220 */ /* 0x000fe20000400000 */
[----:B------:R-:W-:Y:S01]  /*3470*/  @P0 MOV R32, 0x437c0000 ;  /* 0x437c000000200802 */ /* 0x000fe20000000f00 */
[C---:B------:R-:W-:Y:S01]  /*3480*/  FFMA R53, R56.reuse, R11, R58 ;  /* 0x0000000b38357223 */ /* 0x040fe2000000003a */
[----:B------:R-:W-:Y:S01]  /*3490*/  FFMA R56, R56, R10, R57 ;  /* 0x0000000a38387223 */ /* 0x000fe20000000039 */
[----:B------:R-:W-:Y:S02]  /*34a0*/  @P0 FFMA.SAT R3, R0, R3, 0.5 ;  /* 0x3f00000000030423 */ /* 0x000fe40000002003 */
[----:B-1----:R-:W-:Y:S01]  /*34b0*/  FADD R58, -R53, UR12 ;  /* 0x0000000c353a7e21 */ /* 0x002fe20008000100 */
[----:B0-----:R-:W-:Y:S01]  /*34c0*/  FADD R60, -R56, UR13 ;  /* 0x0000000d383c7e21 */ /* 0x001fe20008000100 */
[----:B------:R-:W-:Y:S02]  /*34d0*/  @P0 FFMA.RM R3, R3, R32, 12582913 ;  /* 0x4b40000103030423 */ /* 0x000fe40000004020 */
[----:B------:R-:W-:-:S02]  /*34e0*/  FMUL R32, R58, R58 ;  /* 0x0000003a3a207220 */ /* 0x000fc40000400000 */
[C---:B------:R-:W-:Y:S01]  /*34f0*/  @P0 FADD R59, R3.reuse, -12583039 ;  /* 0xcb40007f033b0421 */ /* 0x040fe20000000000 */
[----:B------:R-:W-:-:S03]  /*3500*/  @P0 SHF.L.U32 R3, R3, 0x17, RZ ;  /* 0x0000001703030819 */ /* 0x000fc600000006ff */
[----:B------:R-:W-:-:S04]  /*3510*/  @P0 FFMA R59, R0, 1.4426950216293334961, -R59 ;  /* 0x3fb8aa3b003b0823 */ /* 0x000fc8000000083b */
[----:B------:R-:W-:Y:S01]  /*3520*/  @P0 FFMA R0, R0, 1.925963033500011079e-08, R59 ;  /* 0x32a5706000000823 */ /* 0x000fe2000000003b */
[----:B--2---:R-:W-:-:S04]  /*3530*/  FADD R59, -R55, UR5 ;  /* 0x00000005373b7e21 */ /* 0x004fc80008000100 */
[----:B------:R-:W-:Y:S01]  /*3540*/  FFMA R57, R59, R59, R32 ;  /* 0x0000003b3b397223 */ /* 0x000fe20000000020 */
[----:B------:R-:W0:Y:S03]  /*3550*/  @P0 MUFU.EX2 R0, R0 ;  /* 0x0000000000000308 */ /* 0x000e260000000800 */
[----:B------:R-:W-:-:S05]  /*3560*/  FFMA R62, R60, R60, R57 ;  /* 0x0000003c3c3e7223 */ /* 0x000fca0000000039 */
[----:B------:R-:W-:Y:S01]  /*3570*/  IADD3 R32, PT, PT, R62, -0xd000000, RZ ;  /* 0xf30000003e207810 */ /* 0x000fe20007ffe0ff */
[----:B------:R1:W2:Y:S03]  /*3580*/  MUFU.RSQ R57, R62 ;  /* 0x0000003e00397308 */ /* 0x0002a60000001400 */
[----:B------:R-:W-:Y:S01]  /*3590*/  ISETP.GT.U32.AND P1, PT, R32, 0x727fffff, PT ;  /* 0x727fffff2000780c */ /* 0x000fe20003f24070 */
[----:B0-----:R-:W-:-:S04]  /*35a0*/  @P0 FMUL R32, R3, R0 ;  /* 0x0000000003200220 */ /* 0x001fc80000400000 */
[-C--:B------:R-:W-:Y:S01]  /*35b0*/  @P0 FMUL R5, R5, R32.reuse ;  /* 0x0000002005050220 */ /* 0x080fe20000400000 */
[-C--:B------:R-:W-:Y:S01]  /*35c0*/  @P0 FMUL R7, R7, R32.reuse ;  /* 0x0000002007070220 */ /* 0x080fe20000400000 */
[----:B------:R-:W-:-:S06]  /*35d0*/  @P0 FMUL R8, R8, R32 ;  /* 0x0000002008080220 */ /* 0x000fcc0000400000 */
[----:B-1----:R-:W-:Y:S05]  /*35e0*/  @!P1 BRA `(.L_x_94) ;  /* 0x0000000000149947 */ /* 0x002fea0003800000 */
[----:B------:R-:W-:Y:S02]  /*35f0*/  MOV R32, R62 ;  /* 0x0000003e00207202 */ /* 0x000fe40000000f00 */
[----:B------:R-:W-:-:S07]  /*3600*/  MOV R0, 0x3620 ;  /* 0x0000362000007802 */ /* 0x000fce0000000f00 */
[----:B--2--5:R-:W-:Y:S05]  /*3610*/  CALL.REL.NOINC `($__internal_1_$__cuda_sm20_sqrt_rn_f32_slowpath) ;  /* 0x0000003000b47944 */ /* 0x024fea0003c00000 */
[----:B------:R-:W-:Y:S01]  /*3620*/  MOV R3, R71 ;  /* 0x0000004700037202 */ /* 0x000fe20000000f00 */
[----:B------:R-:W-:Y:S06]  /*3630*/  BRA `(.L_x_95) ;  /* 0x0000000000107947 */ /* 0x000fec0003800000 */
.L_x_94:
[----:B--2---:R-:W-:Y:S01]  /*3640*/  FMUL.FTZ R3, R62, R57 ;  /* 0x000000393e037220 */ /* 0x004fe20000410000 */
[----:B------:R-:W-:-:S03]  /*3650*/  FMUL.FTZ R32, R57, 0.5 ;  /* 0x3f00000039207820 */ /* 0x000fc60000410000 */
[----:B------:R-:W-:-:S04]  /*3660*/  FFMA R0, -R3, R3, R62 ;  /* 0x0000000303007223 */ /* 0x000fc8000000013e */
[----:B------:R-:W-:-:S07]  /*3670*/  FFMA R3, R0, R32, R3 ;  /* 0x0000002000037223 */ /* 0x000fce0000000003 */
.L_x_95:
[----:B------:R-:W-:Y:S05]  /*3680*/  BSYNC.RECONVERGENT B0 ;  /* 0x0000000000007941 */ /* 0x000fea0003800200 */
.L_x_93:
[----:B------:R-:W-:Y:S01]  /*3690*/  IADD3 R0, PT, PT, R3, 0x1800000, RZ ;  /* 0x0180000003007810 */ /* 0x000fe20007ffe0ff */
[----:B------:R-:W-:Y:S03]  /*36a0*/  BSSY.RECONVERGENT B2, `(.L_x_96) ;  /* 0x000000c000027945 */ /* 0x000fe60003800200 */
[----:B------:R-:W-:-:S04]  /*36b0*/  LOP3.LUT R0, R0, 0x7f800000, RZ, 0xc0, !PT ;  /* 0x7f80000000007812 */ /* 0x000fc800078ec0ff */
[----:B------:R-:W-:-:S13]  /*36c0*/  ISETP.GT.U32.AND P0, PT, R0, 0x1ffffff, PT ;  /* 0x01ffffff0000780c */ /* 0x000fda0003f04070 */
[----:B------:R-:W-:Y:S05]  /*36d0*/  @P0 BRA `(.L_x_97) ;  /* 0x0000000000100947 */ /* 0x000fea0003800000 */
[----:B------:R-:W-:Y:S02]  /*36e0*/  MOV R0, R3 ;  /* 0x0000000300007202 */ /* 0x000fe40000000f00 */
[----:B------:R-:W-:-:S07]  /*36f0*/  MOV R32, 0x3710 ;  /* 0x0000371000207802 */ /* 0x000fce0000000f00 */
[----:B-----5:R-:W-:Y:S05]  /*3700*/  CALL.REL.NOINC `($__internal_0_$__cuda_sm20_rcp_rn_f32_slowpath) ;  /* 0x0000002c00a47944 */ /* 0x020fea0003c00000 */
[----:B------:R-:W-:Y:S05]  /*3710*/  BRA `(.L_x_98) ;  /* 0x0000000000107947 */ /* 0x000fea0003800000 */
.L_x_97:
[----:B------:R-:W0:Y:S02]  /*3720*/  MUFU.RCP R0, R3 ;  /* 0x0000000300007308 */ /* 0x000e240000001000 */
[----:B0-----:R-:W-:-:S04]  /*3730*/  FFMA R32, R0, R3, -1 ;  /* 0xbf80000000207423 */ /* 0x001fc80000000003 */
[----:B------:R-:W-:-:S04]  /*3740*/  FADD.FTZ R65, -R32, -RZ ;  /* 0x800000ff20417221 */ /* 0x000fc80000010100 */
[----:B------:R-:W-:-:S07]  /*3750*/  FFMA R65, R0, R65, R0 ;  /* 0x0000004100417223 */ /* 0x000fce0000000000 */
.L_x_98:
[----:B------:R-:W-:Y:S05]  /*3760*/  BSYNC.RECONVERGENT B2 ;  /* 0x0000000000027941 */ /* 0x000fea0003800200 */
.L_x_96:
[-C--:B------:R-:W-:Y:S01]  /*3770*/  FMUL R57, R58, R65.reuse ;  /* 0x000000413a397220 */ /* 0x080fe20000400000 */
[-C--:B------:R-:W-:Y:S01]  /*3780*/  FMUL R58, R59, R65.reuse ;  /* 0x000000413b3a7220 */ /* 0x080fe20000400000 */
[----:B------:R-:W-:Y:S01]  /*3790*/  FMUL R60, R60, R65 ;  /* 0x000000413c3c7220 */ /* 0x000fe20000400000 */
[----:B------:R-:W-:Y:S01]  /*37a0*/  BSSY.RECONVERGENT B0, `(.L_x_99) ;  /* 0x0000014000007945 */ /* 0x000fe20003800200 */
[----:B------:R-:W-:Y:S01]  /*37b0*/  FMUL R59, R57, R57 ;  /* 0x00000039393b7220 */ /* 0x000fe20000400000 */
[----:B------:R-:W-:Y:S01]  /*37c0*/  FFMA R61, R34, 9.9999997473787516356e-05, R53 ;  /* 0x38d1b717223d7823 */ /* 0x000fe20000000035 */
[----:B------:R-:W-:Y:S02]  /*37d0*/  FFMA R62, R33, 9.9999997473787516356e-05, R56 ;  /* 0x38d1b717213e7823 */ /* 0x000fe40000000038 */
[----:B------:R-:W-:-:S04]  /*37e0*/  FFMA R59, R58, R58, R59 ;  /* 0x0000003a3a3b7223 */ /* 0x000fc8000000003b */
[----:B------:R-:W-:Y:S01]  /*37f0*/  FFMA R63, R60, R60, R59 ;  /* 0x0000003c3c3f7223 */ /* 0x000fe2000000003b */
[----:B------:R-:W-:-:S03]  /*3800*/  FFMA R59, R31, 9.9999997473787516356e-05, R55 ;  /* 0x38d1b7171f3b7823 */ /* 0x000fc60000000037 */
[----:B------:R0:W1:Y:S01]  /*3810*/  MUFU.RSQ R32, R63 ;  /* 0x0000003f00207308 */ /* 0x0000620000001400 */
[----:B------:R-:W-:-:S04]  /*3820*/  IADD3 R0, PT, PT, R63, -0xd000000, RZ ;  /* 0xf30000003f007810 */ /* 0x000fc80007ffe0ff */
[----:B------:R-:W-:-:S13]  /*3830*/  ISETP.GT.U32.AND P0, PT, R0, 0x727fffff, PT ;  /* 0x727fffff0000780c */ /* 0x000fda0003f04070 */
[----:B01----:R-:W-:Y:S05]  /*3840*/  @!P0 BRA `(.L_x_100) ;  /* 0x0000000000148947 */ /* 0x003fea0003800000 */
[----:B------:R-:W-:Y:S02]  /*3850*/  MOV R32, R63 ;  /* 0x0000003f00207202 */ /* 0x000fe40000000f00 */
[----:B------:R-:W-:-:S07]  /*3860*/  MOV R0, 0x3880 ;  /* 0x0000388000007802 */ /* 0x000fce0000000f00 */
[----:B-----5:R-:W-:Y:S05]  /*3870*/  CALL.REL.NOINC `($__internal_1_$__cuda_sm20_sqrt_rn_f32_slowpath) ;  /* 0x00000030001c7944 */ /* 0x020fea0003c00000 */
[----:B------:R-:W-:Y:S01]  /*3880*/  MOV R0, R71 ;  /* 0x0000004700007202 */ /* 0x000fe20000000f00 */
[----:B------:R-:W-:Y:S06]  /*3890*/  BRA `(.L_x_101) ;  /* 0x0000000000107947 */ /* 0x000fec0003800000 */
.L_x_100:
[----:B------:R-:W-:Y:S01]  /*38a0*/  FMUL.FTZ R0, R63, R32 ;  /* 0x000000203f007220 */ /* 0x000fe20000410000 */
[----:B------:R-:W-:-:S03]  /*38b0*/  FMUL.FTZ R32, R32, 0.5 ;  /* 0x3f00000020207820 */ /* 0x000fc60000410000 */
[----:B------:R-:W-:-:S04]  /*38c0*/  FFMA R63, -R0, R0, R63 ;  /* 0x00000000003f7223 */ /* 0x000fc8000000013f */
[----:B------:R-:W-:-:S07]  /*38d0*/  FFMA R0, R63, R32, R0 ;  /* 0x000000203f007223 */ /* 0x000fce0000000000 */
.L_x_101:
[----:B------:R-:W-:Y:S05]  /*38e0*/  BSYNC.RECONVERGENT B0 ;  /* 0x0000000000007941 */ /* 0x000fea0003800200 */
.L_x_99:
        /* <DEDUP_REMOVED lines=11> */
[----:B-----5:R-:W-:Y:S05]  /*39a0*/  CALL.REL.NOINC `($__internal_0_$__cuda_sm20_rcp_rn_f32_slowpath) ;  /* 0x0000002800fc7944 */ /* 0x020fea0003c00000 */
[----:B------:R-:W-:Y:S05]  /*39b0*/  BRA `(.L_x_106) ;  /* 0x0000000000107947 */ /* 0x000fea0003800000 */
.L_x_105:
[----:B------:R-:W0:Y:S02]  /*39c0*/  MUFU.RCP R65, R0 ;  /* 0x0000000000417308 */ /* 0x000e240000001000 */
[----:B0-----:R-:W-:-:S04]  /*39d0*/  FFMA R32, R65, R0, -1 ;  /* 0xbf80000041207423 */ /* 0x001fc80000000000 */
[----:B------:R-:W-:-:S04]  /*39e0*/  FADD.FTZ R32, -R32, -RZ ;  /* 0x800000ff20207221 */ /* 0x000fc80000010100 */
[----:B------:R-:W-:-:S07]  /*39f0*/  FFMA R65, R65, R32, R65 ;  /* 0x0000002041417223 */ /* 0x000fce0000000041 */
.L_x_106:
[----:B------:R-:W-:Y:S05]  /*3a00*/  BSYNC.RECONVERGENT B3 ;  /* 0x0000000000037941 */ /* 0x000fea0003800200 */
.L_x_104:
[-C--:B------:R-:W-:Y:S01]  /*3a10*/  FMUL R63, R58, R65.reuse ;  /* 0x000000413a3f7220 */ /* 0x080fe20000400000 */
[-C--:B------:R-:W-:Y:S01]  /*3a20*/  FMUL R64, R57, R65.reuse ;  /* 0x0000004139407220 */ /* 0x080fe20000400000 */
[----:B------:R-:W-:-:S07]  /*3a30*/  FMUL R65, R60, R65 ;  /* 0x000000413c417220 */ /* 0x000fce0000400000 */
.L_x_103:
[----:B------:R-:W-:Y:S05]  /*3a40*/  BSYNC.RECONVERGENT B2 ;  /* 0x0000000000027941 */ /* 0x000fea0003800200 */
.L_x_102:
[----:B------:R-:W-:Y:S01]  /*3a50*/  PLOP3.LUT P0, PT, PT, PT, PT, 0x8, 0x80 ;  /* 0x000000000080781c */ /* 0x000fe20003f0e170 */
[----:B------:R-:W-:-:S12]  /*3a60*/  @!P5 BRA `(.L_x_107) ;  /* 0x000000040054d947 */ /* 0x000fd80003800000 */
[----:B------:R-:W-:Y:S01]  /*3a70*/  FMUL R0, R64, R64 ;  /* 0x0000004040007220 */ /* 0x000fe20000400000 */
[----:B------:R-:W-:Y:S01]  /*3a80*/  HFMA2 R66, -RZ, RZ, 0, 0 ;  /* 0x00000000ff427431 */ /* 0x000fe200000001ff */
[----:B------:R-:W-:Y:S01]  /*3a90*/  BSSY.RECONVERGENT B3, `(.L_x_107) ;  /* 0x0000052000037945 */ /* 0x000fe20003800200 */
[----:B------:R-:W-:Y:S01]  /*3aa0*/  FADD R67, R3, -9.9999997473787516356e-05 ;  /* 0xb8d1b71703437421 */ /* 0x000fe20000000000 */
[----:B------:R-:W-:-:S04]  /*3ab0*/  FFMA R0, R63, R63, R0 ;  /* 0x0000003f3f007223 */ /* 0x000fc80000000000 */
[----:B------:R-:W-:-:S04]  /*3ac0*/  FFMA R0, R65, R65, R0 ;  /* 0x0000004141007223 */ /* 0x000fc80000000000 */
[C---:B------:R-:W-:Y:S01]  /*3ad0*/  FMUL R68, R0.reuse, 4 ;  /* 0x4080000000447820 */ /* 0x040fe20000400000 */
[----:B------:R-:W-:-:S07]  /*3ae0*/  FADD R3, R0, R0 ;  /* 0x0000000000037221 */ /* 0x000fce0000000000 */
.L_x_117:
[----:B------:R-:W0:Y:S02]  /*3af0*/  LDC.64 R70, c[0x0][0x390] ;  /* 0x0000e400ff467b82 */ /* 0x000e240000000a00 */
[----:B0-----:R-:W-:-:S05]  /*3b00*/  IMAD.WIDE.U32 R70, R66, 0x28, R70 ;  /* 0x0000002842467825 */ /* 0x001fca00078e0046 */
[----:B------:R-:W2:Y:S04]  /*3b10*/  LDG.E R32, desc[UR10][R70.64+0x4] ;  /* 0x0000040a46207981 */ /* 0x000ea8000c1e1900 */
[----:B------:R-:W3:Y:S04]  /*3b20*/  LDG.E R0, desc[UR10][R70.64] ;  /* 0x0000000a46007981 */ /* 0x000ee8000c1e1900 */
[----:B------:R-:W4:Y:S04]  /*3b30*/  LDG.E R73, desc[UR10][R70.64+0x8] ;  /* 0x0000080a46497981 */ /* 0x000f28000c1e1900 */
[----:B------:R-:W4:Y:S01]  /*3b40*/  LDG.E R74, desc[UR10][R70.64+0xc] ;  /* 0x00000c0a464a7981 */ /* 0x000f22000c1e1900 */
[----:B------:R-:W-:Y:S01]  /*3b50*/  BSSY.RECONVERGENT B4, `(.L_x_108) ;  /* 0x0000040000047945 */ /* 0x000fe20003800200 */
[----:B------:R-:W-:Y:S01]  /*3b60*/  PLOP3.LUT P0, PT, PT, PT, PT, 0x8, 0x80 ;  /* 0x000000000080781c */ /* 0x000fe20003f0e170 */
[----:B--2---:R-:W-:Y:S01]  /*3b70*/  FADD R69, R61, -R32 ;  /* 0x800000203d457221 */ /* 0x004fe20000000000 */
[----:B---3--:R-:W-:-:S03]  /*3b80*/  FADD R0, R59, -R0 ;  /* 0x800000003b007221 */ /* 0x008fc60000000000 */
[C---:B------:R-:W-:Y:S01]  /*3b90*/  FMUL R75, R69.reuse, R69 ;  /* 0x00000045454b7220 */ /* 0x040fe20000400000 */
[----:B------:R-:W-:Y:S01]  /*3ba0*/  FMUL R72, R69, R64 ;  /* 0x0000004045487220 */ /* 0x000fe20000400000 */
[----:B----4-:R-:W-:Y:S02]  /*3bb0*/  FADD R32, R62, -R73 ;  /* 0x800000493e207221 */ /* 0x010fe40000000000 */
[C---:B------:R-:W-:Y:S01]  /*3bc0*/  FFMA R75, R0.reuse, R0, R75 ;  /* 0x00000000004b7223 */ /* 0x040fe2000000004b */
[----:B------:R-:W-:-:S03]  /*3bd0*/  FFMA R72, R0, R63, R72 ;  /* 0x0000003f00487223 */ /* 0x000fc60000000048 */
[C---:B------:R-:W-:Y:S01]  /*3be0*/  FFMA R75, R32.reuse, R32, R75 ;  /* 0x00000020204b7223 */ /* 0x040fe2000000004b */
[----:B------:R-:W-:-:S03]  /*3bf0*/  FFMA R72, R32, R65, R72 ;  /* 0x0000004120487223 */ /* 0x000fc60000000048 */
[----:B------:R-:W-:Y:S01]  /*3c00*/  FFMA R75, -R74, R74, R75 ;  /* 0x0000004a4a4b7223 */ /* 0x000fe2000000014b */
        /* <DEDUP_REMOVED lines=11> */
[----:B-1---5:R-:W-:Y:S05]  /*3cc0*/  CALL.REL.NOINC `($__internal_1_$__cuda_sm20_sqrt_rn_f32_slowpath) ;  /* 0x0000002c00087944 */ /* 0x022fea0003c00000 */
[----:B------:R-:W-:Y:S01]  /*3cd0*/  MOV R70, R71 ;  /* 0x0000004700467202 */ /* 0x000fe20000000f00 */
[----:B------:R-:W-:Y:S06]  /*3ce0*/  BRA `(.L_x_112) ;  /* 0x0000000000107947 */ /* 0x000fec0003800000 */
.L_x_111:
[----:B-1----:R-:W-:Y:S01]  /*3cf0*/  FMUL.FTZ R70, R32, R71 ;  /* 0x0000004720467220 */ /* 0x002fe20000410000 */
[----:B------:R-:W-:-:S03]  /*3d00*/  FMUL.FTZ R0, R71, 0.5 ;  /* 0x3f00000047007820 */ /* 0x000fc60000410000 */
[----:B------:R-:W-:-:S04]  /*3d10*/  FFMA R71, -R70, R70, R32 ;  /* 0x0000004646477223 */ /* 0x000fc80000000120 */
[----:B------:R-:W-:-:S07]  /*3d20*/  FFMA R70, R71, R0, R70 ;  /* 0x0000000047467223 */ /* 0x000fce0000000046 */
.L_x_112:
[----:B------:R-:W-:Y:S05]  /*3d30*/  BSYNC.RECONVERGENT B0 ;  /* 0x0000000000007941 */ /* 0x000fea0003800200 */
.L_x_110:
[----:B------:R-:W0:Y:S01]  /*3d40*/  MUFU.RCP R0, R3 ;  /* 0x0000000300007308 */ /* 0x000e220000001000 */
[----:B------:R-:W-:Y:S01]  /*3d50*/  BSSY.RECONVERGENT B5, `(.L_x_113) ;  /* 0x000000c000057945 */ /* 0x000fe20003800200 */
[----:B0-----:R-:W-:-:S04]  /*3d60*/  FFMA R71, -R3, R0, 1 ;  /* 0x3f80000003477423 */ /* 0x001fc80000000100 */
[----:B------:R-:W-:Y:S01]  /*3d70*/  FFMA R71, R0, R71, R0 ;  /* 0x0000004700477223 */ /* 0x000fe20000000000 */
[----:B------:R-:W-:-:S04]  /*3d80*/  FADD R0, -R69, -R70 ;  /* 0x8000004645007221 */ /* 0x000fc80000000100 */
[----:B------:R-:W0:Y:S01]  /*3d90*/  FCHK P1, R0, R3 ;  /* 0x0000000300007302 */ /* 0x000e220000020000 */
[----:B------:R-:W-:-:S04]  /*3da0*/  FFMA R32, R0, R71, RZ ;  /* 0x0000004700207223 */ /* 0x000fc800000000ff */
[----:B------:R-:W-:-:S04]  /*3db0*/  FFMA R72, -R3, R32, R0 ;  /* 0x0000002003487223 */ /* 0x000fc80000000100 */
[----:B------:R-:W-:Y:S01]  /*3dc0*/  FFMA R71, R71, R72, R32 ;  /* 0x0000004847477223 */ /* 0x000fe20000000020 */
[----:B0-----:R-:W-:Y:S06]  /*3dd0*/  @!P1 BRA `(.L_x_114) ;  /* 0x00000000000c9947 */ /* 0x001fec0003800000 */
[----:B------:R-:W-:-:S07]  /*3de0*/  MOV R32, 0x3e00 ;  /* 0x00003e0000207802 */ /* 0x000fce0000000f00 */
[----:B-----5:R-:W-:Y:S05]  /*3df0*/  CALL.REL.NOINC `($__internal_2_$__cuda_sm3x_div_rn_noftz_f32_slowpath) ;  /* 0x0000002c00147944 */ /* 0x020fea0003c00000 */
[----:B------:R-:W-:-:S07]  /*3e00*/  MOV R71, R0 ;  /* 0x0000000000477202 */ /* 0x000fce0000000f00 */
.L_x_114:
[----:B------:R-:W-:Y:S05]  /*3e10*/  BSYNC.RECONVERGENT B5 ;  /* 0x0000000000057941 */ /* 0x000fea0003800200 */
.L_x_113:
[----:B------:R-:W0:Y:S01]  /*3e20*/  MUFU.RCP R0, R3 ;  /* 0x0000000300007308 */ /* 0x000e220000001000 */
[----:B------:R-:W-:Y:S01]  /*3e30*/  FADD R70, -R69, R70 ;  /* 0x0000004645467221 */ /* 0x000fe20000000100 */
[----:B------:R-:W-:Y:S06]  /*3e40*/  BSSY.RECONVERGENT B5, `(.L_x_115) ;  /* 0x000000b000057945 */ /* 0x000fec0003800200 */
[----:B------:R-:W1:Y:S01]  /*3e50*/  FCHK P1, R70, R3 ;  /* 0x0000000346007302 */ /* 0x000e620000020000 */
[----:B0-----:R-:W-:-:S04]  /*3e60*/  FFMA R69, -R3, R0, 1 ;  /* 0x3f80000003457423 */ /* 0x001fc80000000100 */
[----:B------:R-:W-:-:S04]  /*3e70*/  FFMA R0, R0, R69, R0 ;  /* 0x0000004500007223 */ /* 0x000fc80000000000 */
[----:B------:R-:W-:-:S04]  /*3e80*/  FFMA R32, R0, R70, RZ ;  /* 0x0000004600207223 */ /* 0x000fc800000000ff */
[----:B------:R-:W-:-:S04]  /*3e90*/  FFMA R69, -R3, R32, R70 ;  /* 0x0000002003457223 */ /* 0x000fc80000000146 */
[----:B------:R-:W-:Y:S01]  /*3ea0*/  FFMA R0, R0, R69, R32 ;  /* 0x0000004500007223 */ /* 0x000fe20000000020 */
[----:B-1----:R-:W-:Y:S06]  /*3eb0*/  @!P1 BRA `(.L_x_116) ;  /* 0x00000000000c9947 */ /* 0x002fec0003800000 */
[----:B------:R-:W-:Y:S02]  /*3ec0*/  MOV R0, R70 ;  /* 0x0000004600007202 */ /* 0x000fe40000000f00 */
[----:B------:R-:W-:-:S07]  /*3ed0*/  MOV R32, 0x3ef0 ;  /* 0x00003ef000207802 */ /* 0x000fce0000000f00 */
[----:B-----5:R-:W-:Y:S05]  /*3ee0*/  CALL.REL.NOINC `($__internal_2_$__cuda_sm3x_div_rn_noftz_f32_slowpath) ;  /* 0x0000002800d87944 */ /* 0x020fea0003c00000 */
.L_x_116:
[----:B------:R-:W-:Y:S05]  /*3ef0*/  BSYNC.RECONVERGENT B5 ;  /* 0x0000000000057941 */ /* 0x000fea0003800200 */
.L_x_115:
[----:B------:R-:W-:-:S04]  /*3f00*/  FSETP.GEU.AND P1, PT, R71, 9.9999997473787516356e-05, PT ;  /* 0x38d1b7174700780b */ /* 0x000fc80003f2e000 */
[----:B------:R-:W-:-:S04]  /*3f10*/  FSEL R0, R0, R71, !P1 ;  /* 0x0000004700007208 */ /* 0x000fc80004800000 */
[----:B------:R-:W-:-:S13]  /*3f20*/  FSETP.GEU.AND P1, PT, R0, 9.9999997473787516356e-05, PT ;  /* 0x38d1b7170000780b */ /* 0x000fda0003f2e000 */
[----:B------:R-:W-:Y:S02]  /*3f30*/  @P1 PLOP3.LUT P0, PT, PT, PT, PT, 0x80, 0x8 ;  /* 0x000000000008181c */ /* 0x000fe40003f0f070 */
[----:B------:R-:W-:-:S11]  /*3f40*/  @P1 MOV R54, R0 ;  /* 0x0000000000361202 */ /* 0x000fd60000000f00 */
.L_x_109:
[----:B------:R-:W-:Y:S05]  /*3f50*/  BSYNC.RECONVERGENT B4 ;  /* 0x0000000000047941 */ /* 0x000fea0003800200 */
.L_x_108:
[----:B------:R-:W0:Y:S01]  /*3f60*/  LDCU UR5, c[0x0][0x398] ;  /* 0x00007300ff0577ac */ /* 0x000e220008000800 */
[----:B------:R-:W-:Y:S02]  /*3f70*/  IADD3 R66, PT, PT, R66, 0x1, RZ ;  /* 0x0000000142427810 */ /* 0x000fe40007ffe0ff */
[----:B------:R-:W-:Y:S02]  /*3f80*/  FSETP.LT.AND P0, PT, R54, R67, P0 ;  /* 0x000000433600720b */ /* 0x000fe40000701000 */
[----:B0-----:R-:W-:-:S13]  /*3f90*/  ISETP.NE.AND P1, PT, R66, UR5, PT ;  /* 0x0000000542007c0c */ /* 0x001fda000bf25270 */
[----:B------:R-:W-:Y:S05]  /*3fa0*/  @!P0 BRA P1, `(.L_x_117) ;  /* 0xfffffff800d08947 */ /* 0x000fea000083ffff */
[----:B------:R-:W-:Y:S05]  /*3fb0*/  BSYNC.RECONVERGENT B3 ;  /* 0x0000000000037941 */ /* 0x000fea0003800200 */
.L_x_107:
[----:B------:R-:W0:Y:S01]  /*3fc0*/  LDCU.64 UR12, c[0x0][0x3a0] ;  /* 0x00007400ff0c77ac */ /* 0x000e220008000a00 */
[----:B------:R-:W-:Y:S01]  /*3fd0*/  FMUL R63, R57, R34 ;  /* 0x00000022393f7220 */ /* 0x000fe20000400000 */
[----:B------:R-:W-:Y:S01]  /*3fe0*/  BSSY.RECONVERGENT B0, `(.L_x_118) ;  /* 0x0000018000007945 */ /* 0x000fe20003800200 */
[----:B------:R-:W1:Y:S02]  /*3ff0*/  LDCU UR5, c[0x0][0x39c] ;  /* 0x00007380ff0577ac */ /* 0x000e640008000800 */
[----:B------:R-:W-:-:S04]  /*4000*/  FFMA R63, R58, R31, R63 ;  /* 0x0000001f3a3f7223 */ /* 0x000fc8000000003f */
[----:B------:R-:W-:-:S05]  /*4010*/  FFMA R63, R60, R33, R63 ;  /* 0x000000213c3f7223 */ /* 0x000fca000000003f */
[----:B------:R-:W-:Y:S01]  /*4020*/  FMNMX R69, RZ, R63, !PT ;  /* 0x0000003fff457209 */ /* 0x000fe20007800000 */
[----:B0-----:R-:W-:Y:S01]  /*4030*/  FADD R61, -R53, UR12 ;  /* 0x0000000c353d7e21 */ /* 0x001fe20008000100 */
[----:B------:R-:W-:Y:S01]  /*4040*/  FADD R3, -R56, UR13 ;  /* 0x0000000d38037e21 */ /* 0x000fe20008000100 */
[----:B-1----:R-:W-:Y:S02]  /*4050*/  FADD R59, -R55, UR5 ;  /* 0x00000005373b7e21 */ /* 0x002fe40008000100 */
        /* <DEDUP_REMOVED lines=12> */
.L_x_119:
[----:B------:R-:W-:Y:S01]  /*4120*/  FMUL.FTZ R0, R65, R32 ;  /* 0x0000002041007220 */ /* 0x000fe20000410000 */
[----:B------:R-:W-:-:S03]  /*4130*/  FMUL.FTZ R32, R32, 0.5 ;  /* 0x3f00000020207820 */ /* 0x000fc60000410000 */
[----:B------:R-:W-:-:S04]  /*4140*/  FFMA R63, -R0, R0, R65 ;  /* 0x00000000003f7223 */ /* 0x000fc80000000141 */
[----:B------:R-:W-:-:S07]  /*4150*/  FFMA R0, R63, R32, R0 ;  /* 0x000000203f007223 */ /* 0x000fce0000000000 */
.L_x_120:
[----:B------:R-:W-:Y:S05]  /*4160*/  BSYNC.RECONVERGENT B0 ;  /* 0x0000000000007941 */ /* 0x000fea0003800200 */
.L_x_118:
[----:B------:R-:W-:Y:S01]  /*4170*/  FSETP.GT.AND P1, PT, R0, RZ, PT ;  /* 0x000000ff0000720b */ /* 0x000fe20003f24000 */
[----:B------:R-:W-:Y:S01]  /*4180*/  BSSY.RECONVERGENT B2, `(.L_x_121) ;  /* 0x0000015000027945 */ /* 0x000fe20003800200 */
[----:B------:R-:W-:Y:S01]  /*4190*/  HFMA2 R63, -RZ, RZ, 0, 0 ;  /* 0x00000000ff3f7431 */ /* 0x000fe200000001ff */
[----:B------:R-:W-:Y:S01]  /*41a0*/  MOV R32, RZ ;  /* 0x000000ff00207202 */ /* 0x000fe20000000f00 */
[----:B------:R-:W-:-:S09]  /*41b0*/  HFMA2 R65, -RZ, RZ, 0, 0 ;  /* 0x00000000ff417431 */ /* 0x000fd200000001ff */
        /* <DEDUP_REMOVED lines=9> */
.L_x_124:
[----:B------:R-:W0:Y:S02]  /*4250*/  MUFU.RCP R65, R0 ;  /* 0x0000000000417308 */ /* 0x000e240000001000 */
[----:B0-----:R-:W-:-:S04]  /*4260*/  FFMA R32, R65, R0, -1 ;  /* 0xbf80000041207423 */ /* 0x001fc80000000000 */
[----:B------:R-:W-:-:S04]  /*4270*/  FADD.FTZ R32, -R32, -RZ ;  /* 0x800000ff20207221 */ /* 0x000fc80000010100 */
[----:B------:R-:W-:-:S07]  /*4280*/  FFMA R65, R65, R32, R65 ;  /* 0x0000002041417223 */ /* 0x000fce0000000041 */
.L_x_125:
[----:B------:R-:W-:Y:S05]  /*4290*/  BSYNC.RECONVERGENT B3 ;  /* 0x0000000000037941 */ /* 0x000fea0003800200 */
.L_x_123:
[-C--:B------:R-:W-:Y:S01]  /*42a0*/  FMUL R63, R59, R65.reuse ;  /* 0x000000413b3f7220 */ /* 0x080fe20000400000 */
[-C--:B------:R-:W-:Y:S01]  /*42b0*/  FMUL R32, R61, R65.reuse ;  /* 0x000000413d207220 */ /* 0x080fe20000400000 */
[----:B------:R-:W-:-:S07]  /*42c0*/  FMUL R65, R3, R65 ;  /* 0x0000004103417220 */ /* 0x000fce0000400000 */
.L_x_122:
[----:B------:R-:W-:Y:S05]  /*42d0*/  BSYNC.RECONVERGENT B2 ;  /* 0x0000000000027941 */ /* 0x000fea0003800200 */
.L_x_121:
[----:B------:R-:W-:Y:S01]  /*42e0*/  FADD R57, R57, R32 ;  /* 0x0000002039397221 */ /* 0x000fe20000000000 */
[----:B------:R-:W-:Y:S01]  /*42f0*/  FADD R58, R58, R63 ;  /* 0x0000003f3a3a7221 */ /* 0x000fe20000000000 */
[----:B------:R-:W-:Y:S01]  /*4300*/  FADD R60, R60, R65 ;  /* 0x000000413c3c7221 */ /* 0x000fe20000000000 */
[----:B------:R-:W-:Y:S01]  /*4310*/  BSSY.RECONVERGENT B0, `(.L_x_126) ;  /* 0x0000011000007945 */ /* 0x000fe20003800200 */
        /* <DEDUP_REMOVED lines=12> */
.L_x_127:
[----:B------:R-:W-:Y:S01]  /*43e0*/  FMUL.FTZ R0, R3, R32 ;  /* 0x0000002003007220 */ /* 0x000fe20000410000 */
[----:B------:R-:W-:-:S03]  /*43f0*/  FMUL.FTZ R32, R32, 0.5 ;  /* 0x3f00000020207820 */ /* 0x000fc60000410000 */
[----:B------:R-:W-:-:S04]  /*4400*/  FFMA R3, -R0, R0, R3 ;  /* 0x0000000000037223 */ /* 0x000fc80000000103 */
[----:B------:R-:W-:-:S07]  /*4410*/  FFMA R0, R3, R32, R0 ;  /* 0x0000002003007223 */ /* 0x000fce0000000000 */
.L_x_128:
[----:B------:R-:W-:Y:S05]  /*4420*/  BSYNC.RECONVERGENT B0 ;  /* 0x0000000000007941 */ /* 0x000fea0003800200 */
.L_x_126:
        /* <DEDUP_REMOVED lines=14> */
.L_x_132:
[----:B------:R-:W0:Y:S02]  /*4510*/  MUFU.RCP R65, R0 ;  /* 0x0000000000417308 */ /* 0x000e240000001000 */
[----:B0-----:R-:W-:-:S04]  /*4520*/  FFMA R3, R65, R0, -1 ;  /* 0xbf80000041037423 */ /* 0x001fc80000000000 */
[----:B------:R-:W-:-:S04]  /*4530*/  FADD.FTZ R32, -R3, -RZ ;  /* 0x800000ff03207221 */ /* 0x000fc80000010100 */
[----:B------:R-:W-:-:S07]  /*4540*/  FFMA R65, R65, R32, R65 ;  /* 0x0000002041417223 */ /* 0x000fce0000000041 */
.L_x_133:
[----:B------:R-:W-:Y:S05]  /*4550*/  BSYNC.RECONVERGENT B3 ;  /* 0x0000000000037941 */ /* 0x000fea0003800200 */
.L_x_131:
[-C--:B------:R-:W-:Y:S01]  /*4560*/  FMUL R32, R58, R65.reuse ;  /* 0x000000413a207220 */ /* 0x080fe20000400000 */
[-C--:B------:R-:W-:Y:S01]  /*4570*/  FMUL R3, R57, R65.reuse ;  /* 0x0000004139037220 */ /* 0x080fe20000400000 */
[----:B------:R-:W-:-:S07]  /*4580*/  FMUL R62, R60, R65 ;  /* 0x000000413c3e7220 */ /* 0x000fce0000400000 */
.L_x_130:
[----:B------:R-:W-:Y:S05]  /*4590*/  BSYNC.RECONVERGENT B2 ;  /* 0x0000000000027941 */ /* 0x000fea0003800200 */
.L_x_129:
[----:B------:R-:W-:Y:S01]  /*45a0*/  FMUL R3, R3, R34 ;  /* 0x0000002203037220 */ /* 0x000fe20000400000 */
[----:B-----5:R-:W-:Y:S01]  /*45b0*/  FSETP.NEU.AND P1, PT, R52, RZ, PT ;  /* 0x000000ff3400720b */ /* 0x020fe20003f2d000 */
[----:B------:R-:W-:Y:S01]  /*45c0*/  BSSY.RECONVERGENT B0, `(.L_x_134) ;  /* 0x0000052000007945 */ /* 0x000fe20003800200 */
[----:B------:R-:W-:Y:S01]  /*45d0*/  MOV R0, 0x3f800000 ;  /* 0x3f80000000007802 */ /* 0x000fe20000000f00 */
[----:B------:R-:W-:-:S04]  /*45e0*/  FFMA R3, R32, R31, R3 ;  /* 0x0000001f20037223 */ /* 0x000fc80000000003 */
[----:B------:R-:W-:-:S05]  /*45f0*/  FFMA R3, R62, R33, R3 ;  /* 0x000000213e037223 */ /* 0x000fca0000000003 */
[----:B------:R-:W-:-:S04]  /*4600*/  FMNMX R3, RZ, R3, !PT ;  /* 0x00000003ff037209 */ /* 0x000fc80007800000 */
[----:B------:R-:W-:-:S13]  /*4610*/  FSETP.EQ.OR P1, PT, R3, 1, !P1 ;  /* 0x3f8000000300780b */ /* 0x000fda0004f22400 */
[----:B------:R-:W-:Y:S05]  /*4620*/  @P1 BRA `(.L_x_135) ;  /* 0x00000004002c1947 */ /* 0x000fea0003800000 */
[----:B------:R-:W-:-:S04]  /*4630*/  FSETP.NAN.AND P1, PT, |R52|, |R52|, PT ;  /* 0x400000343400720b */ /* 0x000fc80003f28200 */
[----:B------:R-:W-:-:S13]  /*4640*/  FSETP.NAN.OR P1, PT, |R3|, |R3|, P1 ;  /* 0x400000030300720b */ /* 0x000fda0000f28600 */
[----:B------:R-:W-:Y:S05]  /*4650*/  @P1 BRA `(.L_x_136) ;  /* 0x00000004001c1947 */ /* 0x000fea0003800000 */
[C---:B------:R-:W-:Y:S01]  /*4660*/  FMUL R0, |R3|.reuse, 16777216 ;  /* 0x4b80000003007820 */ /* 0x040fe20000400200 */
[C---:B------:R-:W-:Y:S01]  /*4670*/  FSETP.GEU.AND P1, PT, |R3|.reuse, 1.175494350822287508e-38, PT ;  /* 0x008000000300780b */ /* 0x040fe20003f2e200 */
[----:B------:R-:W-:Y:S01]  /*4680*/  HFMA2 R62, -RZ, RZ, 0.771484375, 0.21533203125 ;  /* 0x3a2c32e4ff3e7431 */ /* 0x000fe200000001ff */
[----:B------:R-:W-:Y:S02]  /*4690*/  FSETP.NEU.AND P4, PT, R3, RZ, PT ;  /* 0x000000ff0300720b */ /* 0x000fe40003f8d000 */
[----:B------:R-:W-:-:S04]  /*46a0*/  FSEL R0, R0, |R3|, !P1 ;  /* 0x4000000300007208 */ /* 0x000fc80004800000 */
[----:B------:R-:W-:-:S04]  /*46b0*/  IADD3 R32, PT, PT, R0, -0x3f3504f3, RZ ;  /* 0xc0cafb0d00207810 */ /* 0x000fc80007ffe0ff */
[----:B------:R-:W-:-:S04]  /*46c0*/  LOP3.LUT R57, R32, 0xff800000, RZ, 0xc0, !PT ;  /* 0xff80000020397812 */ /* 0x000fc800078ec0ff */
[-C--:B------:R-:W-:Y:S02]  /*46d0*/  IADD3 R0, PT, PT, R0, -R57.reuse, RZ ;  /* 0x8000003900007210 */ /* 0x080fe40007ffe0ff */
[----:B------:R-:W-:-:S03]  /*46e0*/  I2FP.F32.S32 R57, R57 ;  /* 0x0000003900397245 */ /* 0x000fc60000201400 */
[C---:B------:R-:W-:Y:S01]  /*46f0*/  FADD R58, R0.reuse, 1 ;  /* 0x3f800000003a7421 */ /* 0x040fe20000000000 */
[----:B------:R-:W-:Y:S01]  /*4700*/  FADD R32, R0, -1 ;  /* 0xbf80000000207421 */ /* 0x000fe20000000000 */
[----:B------:R-:W-:-:S03]  /*4710*/  FSEL R0, RZ, -24, P1 ;  /* 0xc1c00000ff007808 */ /* 0x000fc60000800000 */
[----:B------:R-:W-:Y:S01]  /*4720*/  FADD R59, R32, R32 ;  /* 0x00000020203b7221 */ /* 0x000fe20000000000 */
[----:B------:R-:W0:Y:S01]  /*4730*/  MUFU.RCP R58, R58 ;  /* 0x0000003a003a7308 */ /* 0x000e220000001000 */
[----:B------:R-:W-:Y:S02]  /*4740*/  FFMA R0, R57, 1.1920928955078125e-07, R0 ;  /* 0x3400000039007823 */ /* 0x000fe40000000000 */
[----:B0-----:R-:W-:-:S04]  /*4750*/  FMUL R59, R58, R59 ;  /* 0x0000003b3a3b7220 */ /* 0x001fc80000400000 */
[----:B------:R-:W-:Y:S01]  /*4760*/  FADD R60, R32, -R59 ;  /* 0x8000003b203c7221 */ /* 0x000fe20000000000 */
[CC--:B------:R-:W-:Y:S01]  /*4770*/  FMUL R57, R59.reuse, R59.reuse ;  /* 0x0000003b3b397220 */ /* 0x0c0fe20000400000 */
[----:B------:R-:W-:Y:S02]  /*4780*/  FFMA R63, R59, 1.4426950216293334961, R0 ;  /* 0x3fb8aa3b3b3f7823 */ /* 0x000fe40000000000 */
[----:B------:R-:W-:Y:S01]  /*4790*/  FADD R61, R60, R60 ;  /* 0x0000003c3c3d7221 */ /* 0x000fe20000000000 */
[C---:B------:R-:W-:Y:S01]  /*47a0*/  FFMA R60, R57.reuse, R62, 0.0032181653659790754318 ;  /* 0x3b52e7db393c7423 */ /* 0x040fe2000000003e */
[----:B------:R-:W-:Y:S02]  /*47b0*/  FADD R0, R0, -R63 ;  /* 0x8000003f00007221 */ /* 0x000fe40000000000 */
[----:B------:R-:W-:Y:S01]  /*47c0*/  FFMA R61, R32, -R59, R61 ;  /* 0x8000003b203d7223 */ /* 0x000fe2000000003d */
[----:B------:R-:W-:Y:S01]  /*47d0*/  FFMA R60, R57, R60, 0.018033718690276145935 ;  /* 0x3c93bb73393c7423 */ /* 0x000fe2000000003c */
[----:B------:R-:W-:-:S02]  /*47e0*/  FFMA R0, R59, 1.4426950216293334961, R0 ;  /* 0x3fb8aa3b3b007823 */ /* 0x000fc40000000000 */
[----:B------:R-:W-:Y:S01]  /*47f0*/  FMUL R61, R58, R61 ;  /* 0x0000003d3a3d7220 */ /* 0x000fe20000400000 */
[----:B------:R-:W-:-:S03]  /*4800*/  FFMA R60, R57, R60, 0.12022458761930465698 ;  /* 0x3df6384f393c7423 */ /* 0x000fc6000000003c */
[----:B------:R-:W-:Y:S01]  /*4810*/  FFMA R0, R61, 1.4426950216293334961, R0 ;  /* 0x3fb8aa3b3d007823 */ /* 0x000fe20000000000 */
[----:B------:R-:W-:-:S03]  /*4820*/  FMUL R60, R57, R60 ;  /* 0x0000003c393c7220 */ /* 0x000fc60000400000 */
[----:B------:R-:W-:Y:S01]  /*4830*/  FFMA R32, R59, 1.9251366722983220825e-08, R0 ;  /* 0x32a55e343b207823 */ /* 0x000fe20000000000 */
[----:B------:R-:W-:-:S04]  /*4840*/  FMUL R0, R60, 3 ;  /* 0x404000003c007820 */ /* 0x000fc80000400000 */
[----:B------:R-:W-:-:S04]  /*4850*/  FFMA R61, R61, R0, R32 ;  /* 0x000000003d3d7223 */ /* 0x000fc80000000020 */
[----:B------:R-:W-:Y:S01]  /*4860*/  FFMA R60, R59, R60, R61 ;  /* 0x0000003c3b3c7223 */ /* 0x000fe2000000003d */
[----:B------:R-:W-:-:S03]  /*4870*/  MOV R61, 0x391fcb8e ;  /* 0x391fcb8e003d7802 */ /* 0x000fc60000000f00 */
[----:B------:R-:W-:-:S04]  /*4880*/  FADD R57, R63, R60 ;  /* 0x0000003c3f397221 */ /* 0x000fc80000000000 */
[----:B------:R-:W-:Y:S01]  /*4890*/  FMUL R59, R52, R57 ;  /* 0x00000039343b7220 */ /* 0x000fe20000400000 */
[----:B------:R-:W-:-:S03]  /*48a0*/  FADD R63, -R63, R57 ;  /* 0x000000393f3f7221 */ /* 0x000fc60000000100 */
[----:B------:R-:W0:Y:S01]  /*48b0*/  FRND R0, R59 ;  /* 0x0000003b00007307 */ /* 0x000e220000201000 */
[----:B------:R-:W-:Y:S01]  /*48c0*/  FADD R60, R60, -R63 ;  /* 0x8000003f3c3c7221 */ /* 0x000fe20000000000 */
[C---:B------:R-:W-:Y:S01]  /*48d0*/  FFMA R57, R52.reuse, R57, -R59 ;  /* 0x0000003934397223 */ /* 0x040fe2000000083b */
[C---:B------:R-:W-:Y:S02]  /*48e0*/  FSETP.GT.AND P2, PT, |R59|.reuse, 152, PT ;  /* 0x431800003b00780b */ /* 0x040fe40003f44200 */
[C---:B------:R-:W-:Y:S01]  /*48f0*/  FSETP.GEU.AND P3, PT, R59.reuse, RZ, PT ;  /* 0x000000ff3b00720b */ /* 0x040fe20003f6e000 */
[----:B------:R-:W-:Y:S01]  /*4900*/  FFMA R57, R52, R60, R57 ;  /* 0x0000003c34397223 */ /* 0x000fe20000000039 */
[----:B0-----:R-:W-:Y:S01]  /*4910*/  FADD R32, R59, -R0 ;  /* 0x800000003b207221 */ /* 0x001fe20000000000 */
[----:B------:R-:W-:-:S03]  /*4920*/  FSETP.GT.AND P1, PT, R0, RZ, PT ;  /* 0x000000ff0000720b */ /* 0x000fc60003f24000 */
[----:B------:R-:W-:Y:S01]  /*4930*/  FADD R32, R32, R57 ;  /* 0x0000003920207221 */ /* 0x000fe20000000000 */
[----:B------:R-:W-:Y:S01]  /*4940*/  SEL R0, RZ, 0x83000000, P1 ;  /* 0x83000000ff007807 */ /* 0x000fe20000800000 */
[----:B------:R-:W0:Y:S01]  /*4950*/  F2I.NTZ R57, R59 ;  /* 0x0000003b00397305 */ /* 0x000e220000203100 */
[----:B------:R-:W-:Y:S01]  /*4960*/  FSETP.NEU.AND P1, PT, |R3|, +INF , PT ;  /* 0x7f8000000300780b */ /* 0x000fe20003f2d200 */
[----:B------:R-:W-:Y:S01]  /*4970*/  FFMA R61, R32, R61, 0.0013391353422775864601 ;  /* 0x3aaf85ed203d7423 */ /* 0x000fe2000000003d */
[----:B------:R-:W-:-:S03]  /*4980*/  IADD3 R58, PT, PT, R0, 0x7f000000, RZ ;  /* 0x7f000000003a7810 */ /* 0x000fc60007ffe0ff */
[----:B------:R-:W-:-:S04]  /*4990*/  FFMA R61, R32, R61, 0.0096188392490148544312 ;  /* 0x3c1d9856203d7423 */ /* 0x000fc8000000003d */
[----:B------:R-:W-:-:S04]  /*49a0*/  FFMA R61, R32, R61, 0.055503588169813156128 ;  /* 0x3d6357bb203d7423 */ /* 0x000fc8000000003d */
[C---:B------:R-:W-:Y:S01]  /*49b0*/  FFMA R61, R32.reuse, R61, 0.24022644758224487305 ;  /* 0x3e75fdec203d7423 */ /* 0x040fe2000000003d */
[----:B0-----:R-:W-:Y:S02]  /*49c0*/  LEA R57, R57, -R0, 0x17 ;  /* 0x8000000039397211 */ /* 0x001fe400078eb8ff */
[----:B------:R-:W-:Y:S01]  /*49d0*/  FSEL R0, RZ, +INF , !P3 ;  /* 0x7f800000ff007808 */ /* 0x000fe20005800000 */
[----:B------:R-:W-:-:S04]  /*49e0*/  FFMA R61, R32, R61, 0.69314718246459960938 ;  /* 0x3f317218203d7423 */ /* 0x000fc8000000003d */
[----:B------:R-:W-:-:S04]  /*49f0*/  FFMA R61, R32, R61, 1 ;  /* 0x3f800000203d7423 */ /* 0x000fc8000000003d */
[----:B------:R-:W-:-:S04]  /*4a00*/  FMUL R58, R58, R61 ;  /* 0x0000003d3a3a7220 */ /* 0x000fc80000400000 */
[----:B------:R-:W-:Y:S01]  /*4a10*/  @!P2 FMUL R0, R57, R58 ;  /* 0x0000003a3900a220 */ /* 0x000fe20000400000 */
[----:B------:R-:W-:Y:S06]  /*4a20*/  @P1 BRA P4, `(.L_x_135) ;  /* 0x00000000002c1947 */ /* 0x000fec0002000000 */
[C---:B------:R-:W-:Y:S01]  /*4a30*/  FMUL R32, R52.reuse, 0.5 ;  /* 0x3f00000034207820 */ /* 0x040fe20000400000 */
[----:B------:R-:W-:Y:S01]  /*4a40*/  FSETP.GEU.AND P2, PT, R52, RZ, PT ;  /* 0x000000ff3400720b */ /* 0x000fe20003f4e000 */
[----:B------:R-:W-:-:S04]  /*4a50*/  FADD R0, R3, R3 ;  /* 0x0000000303007221 */ /* 0x000fc80000000000 */
[----:B------:R-:W0:Y:S08]  /*4a60*/  FRND.TRUNC R32, R32 ;  /* 0x0000002000207307 */ /* 0x000e30000020d000 */
[----:B------:R-:W-:Y:S01]  /*4a70*/  @!P2 LOP3.LUT R0, R0, 0x7f800000, RZ, 0x3c, !PT ;  /* 0x7f8000000000a812 */ /* 0x000fe200078e3cff */
[----:B0-----:R-:W-:-:S04]  /*4a80*/  FADD R57, R32, R32 ;  /* 0x0000002020397221 */ /* 0x001fc80000000000 */
[----:B------:R-:W-:-:S05]  /*4a90*/  FADD R57, R52, -R57 ;  /* 0x8000003934397221 */ /* 0x000fca0000000000 */
[----:B------:R-:W-:-:S13]  /*4aa0*/  FSETP.NEU.AND P1, PT, |R57|, 1, PT ;  /* 0x3f8000003900780b */ /* 0x000fda0003f2d200 */
[----:B------:R-:W-:Y:S01]  /*4ab0*/  @P1 LOP3.LUT R0, R0, 0x7fffffff, RZ, 0xc0, !PT ;  /* 0x7fffffff00001812 */ /* 0x000fe200078ec0ff */
[----:B------:R-:W-:Y:S06]  /*4ac0*/  BRA `(.L_x_135) ;  /* 0x0000000000047947 */ /* 0x000fec0003800000 */
.L_x_136:
[----:B------:R-:W-:-:S07]  /*4ad0*/  FADD R0, R52, R3 ;  /* 0x0000000334007221 */ /* 0x000fce0000000000 */
.L_x_135:
[----:B------:R-:W-:Y:S05]  /*4ae0*/  BSYNC.RECONVERGENT B0 ;  /* 0x0000000000007941 */ /* 0x000fea0003800200 */
.L_x_134:
[----:B------:R-:W-:Y:S01]  /*4af0*/  BSSY.RECONVERGENT B0, `(.L_x_137) ;  /* 0x0000014000007945 */ /* 0x000fe20003800200 */
[----:B------:R-:W-:Y:S01]  /*4b00*/  HFMA2 R32, -RZ, RZ, 0, 0 ;  /* 0x00000000ff207431 */ /* 0x000fe200000001ff */
[----:B------:R-:W-:Y:S01]  /*4b10*/  MOV R3, RZ ;  /* 0x000000ff00037202 */ /* 0x000fe20000000f00 */
[----:B------:R-:W-:Y:S02]  /*4b20*/  HFMA2 R57, -RZ, RZ, 0, 0 ;  /* 0x00000000ff397431 */ /* 0x000fe400000001ff */
[----:B------:R-:W-:Y:S01]  /*4b30*/  FADD R58, -R39, 1 ;  /* 0x3f800000273a7421 */ /* 0x000fe20000000100 */
[----:B------:R-:W-:Y:S06]  /*4b40*/  @P0 BRA `(.L_x_138) ;  /* 0x0000000000380947 */ /* 0x000fec0003800000 */
[----:B------:R-:W0:Y:S01]  /*4b50*/  LDCU.64 UR12, c[0x0][0x3d8] ;  /* 0x00007b00ff0c77ac */ /* 0x000e220008000a00 */
[-C--:B------:R-:W-:Y:S01]  /*4b60*/  FMUL R57, R36, R69.reuse ;  /* 0x0000004524397220 */ /* 0x080fe20000400000 */
[-C--:B------:R-:W-:Y:S01]  /*4b70*/  FMUL R3, R38, R69.reuse ;  /* 0x0000004526037220 */ /* 0x080fe20000400000 */
[----:B------:R-:W-:Y:S01]  /*4b80*/  FMUL R32, R37, R69 ;  /* 0x0000004525207220 */ /* 0x000fe20000400000 */
[----:B------:R-:W1:Y:S01]  /*4b90*/  LDCU UR5, c[0x0][0x3e0] ;  /* 0x00007c00ff0577ac */ /* 0x000e620008000800 */
[C---:B0-----:R-:W-:Y:S01]  /*4ba0*/  FMUL R52, R0.reuse, UR12 ;  /* 0x0000000c00347c20 */ /* 0x041fe20008400000 */
[C---:B------:R-:W-:Y:S01]  /*4bb0*/  FMUL R60, R0.reuse, UR13 ;  /* 0x0000000d003c7c20 */ /* 0x040fe20008400000 */
[----:B-1----:R-:W-:Y:S02]  /*4bc0*/  FMUL R62, R0, UR5 ;  /* 0x00000005003e7c20 */ /* 0x002fe40008400000 */
[C---:B------:R-:W-:Y:S01]  /*4bd0*/  FMUL R0, R39.reuse, R52 ;  /* 0x0000003427007220 */ /* 0x040fe20000400000 */
[C---:B------:R-:W-:Y:S01]  /*4be0*/  FMUL R52, R39.reuse, R60 ;  /* 0x0000003c27347220 */ /* 0x040fe20000400000 */
[----:B------:R-:W-:-:S02]  /*4bf0*/  FMUL R59, R39, R62 ;  /* 0x0000003e273b7220 */ /* 0x000fc40000400000 */
[----:B------:R-:W-:Y:S01]  /*4c00*/  FFMA R57, R57, UR12, R0 ;  /* 0x0000000c39397c23 */ /* 0x000fe20008000000 */
[----:B------:R-:W-:Y:S01]  /*4c10*/  FFMA R3, R3, UR13, R52 ;  /* 0x0000000d03037c23 */ /* 0x000fe20008000034 */
[----:B------:R-:W-:-:S07]  /*4c20*/  FFMA R32, R32, UR5, R59 ;  /* 0x0000000520207c23 */ /* 0x000fce000800003b */
.L_x_138:
[----:B------:R-:W-:Y:S05]  /*4c30*/  BSYNC.RECONVERGENT B0 ;  /* 0x0000000000007941 */ /* 0x000fea0003800200 */
.L_x_137:
[----:B------:R-:W-:Y:S01]  /*4c40*/  FSETP.GT.AND P0, PT, R39, RZ, PT ;  /* 0x000000ff2700720b */ /* 0x000fe20003f04000 */
[----:B------:R-:W-:Y:S01]  /*4c50*/  FFMA R57, R36, 0.050000000745058059692, R57 ;  /* 0x3d4ccccd24397823 */ /* 0x000fe20000000039 */
[----:B------:R-:W-:Y:S01]  /*4c60*/  FFMA R3, R38, 0.050000000745058059692, R3 ;  /* 0x3d4ccccd26037823 */ /* 0x000fe20000000003 */
[----:B------:R-:W-:Y:S02]  /*4c70*/  FFMA R59, R37, 0.050000000745058059692, R32 ;  /* 0x3d4ccccd253b7823 */ /* 0x000fe40000000020 */
[C---:B------:R-:W-:Y:S01]  /*4c80*/  FMUL R57, R58.reuse, R57 ;  /* 0x000000393a397220 */ /* 0x040fe20000400000 */
[C---:B------:R-:W-:Y:S01]  /*4c90*/  FMUL R3, R58.reuse, R3 ;  /* 0x000000033a037220 */ /* 0x040fe20000400000 */
[----:B------:R-:W-:Y:S02]  /*4ca0*/  FMUL R58, R58, R59 ;  /* 0x0000003b3a3a7220 */ /* 0x000fe40000400000 */
[----:B------:R-:W-:Y:S01]  /*4cb0*/  FFMA R2, R57, R5, R2 ;  /* 0x0000000539027223 */ /* 0x000fe20000000002 */
[----:B------:R-:W-:Y:S01]  /*4cc0*/  FFMA R4, R3, R7, R4 ;  /* 0x0000000703047223 */ /* 0x000fe20000000004 */
[----:B------:R-:W-:-:S02]  /*4cd0*/  FFMA R9, R58, R8, R9 ;  /* 0x000000083a097223 */ /* 0x000fc40000000009 */
[----:B------:R-:W-:Y:S05]  /*4ce0*/  @!P0 BRA `(.L_x_139) ;  /* 0x0000000400288947 */ /* 0x000fea0003800000 */
[----:B------:R-:W-:Y:S01]  /*4cf0*/  FMUL R0, R34, R11 ;  /* 0x0000000b22007220 */ /* 0x000fe20000400000 */
[----:B------:R-:W-:Y:S03]  /*4d00*/  BSSY.RECONVERGENT B0, `(.L_x_140) ;  /* 0x0000016000007945 */ /* 0x000fe60003800200 */
[----:B------:R-:W-:-:S04]  /*4d10*/  FFMA R0, R31, R12, R0 ;  /* 0x0000000c1f007223 */ /* 0x000fc80000000000 */
[----:B------:R-:W-:-:S04]  /*4d20*/  FFMA R0, R33, R10, R0 ;  /* 0x0000000a21007223 */ /* 0x000fc80000000000 */
[----:B------:R-:W-:-:S04]  /*4d30*/  FADD R0, R0, R0 ;  /* 0x0000000000007221 */ /* 0x000fc80000000000 */
[C---:B------:R-:W-:Y:S01]  /*4d40*/  FFMA R34, R0.reuse, -R34, R11 ;  /* 0x8000002200227223 */ /* 0x040fe2000000000b */
[C---:B------:R-:W-:Y:S01]  /*4d50*/  FFMA R31, R0.reuse, -R31, R12 ;  /* 0x8000001f001f7223 */ /* 0x040fe2000000000c */
[----:B------:R-:W-:Y:S02]  /*4d60*/  FFMA R33, R0, -R33, R10 ;  /* 0x8000002100217223 */ /* 0x000fe4000000000a */
        /* <DEDUP_REMOVED lines=11> */
.L_x_141:
[----:B------:R-:W-:Y:S01]  /*4e20*/  FMUL.FTZ R0, R32, R3 ;  /* 0x0000000320007220 */ /* 0x000fe20000410000 */
[----:B------:R-:W-:-:S03]  /*4e30*/  FMUL.FTZ R10, R3, 0.5 ;  /* 0x3f000000030a7820 */ /* 0x000fc60000410000 */
[----:B------:R-:W-:-:S04]  /*4e40*/  FFMA R3, -R0, R0, R32 ;  /* 0x0000000000037223 */ /* 0x000fc80000000120 */
[----:B------:R-:W-:-:S07]  /*4e50*/  FFMA R0, R3, R10, R0 ;  /* 0x0000000a03007223 */ /* 0x000fce0000000000 */
.L_x_142:
[----:B------:R-:W-:Y:S05]  /*4e60*/  BSYNC.RECONVERGENT B0 ;  /* 0x0000000000007941 */ /* 0x000fea0003800200 */
.L_x_140:
        /* <DEDUP_REMOVED lines=13> */
.L_x_146:
[----:B------:R-:W0:Y:S02]  /*4f40*/  MUFU.RCP R65, R0 ;  /* 0x0000000000417308 */ /* 0x000e240000001000 */
[----:B0-----:R-:W-:-:S04]  /*4f50*/  FFMA R3, R65, R0, -1 ;  /* 0xbf80000041037423 */ /* 0x001fc80000000000 */
[----:B------:R-:W-:-:S04]  /*4f60*/  FADD.FTZ R10, -R3, -RZ ;  /* 0x800000ff030a7221 */ /* 0x000fc80000010100 */
[----:B------:R-:W-:-:S07]  /*4f70*/  FFMA R65, R65, R10, R65 ;  /* 0x0000000a41417223 */ /* 0x000fce0000000041 */
.L_x_147:
[----:B------:R-:W-:Y:S05]  /*4f80*/  BSYNC.RECONVERGENT B3 ;  /* 0x0000000000037941 */ /* 0x000fea0003800200 */
.L_x_145:
[-C--:B------:R-:W-:Y:S01]  /*4f90*/  FMUL R12, R31, R65.reuse ;  /* 0x000000411f0c7220 */ /* 0x080fe20000400000 */
[-C--:B------:R-:W-:Y:S01]  /*4fa0*/  FMUL R11, R34, R65.reuse ;  /* 0x00000041220b7220 */ /* 0x080fe20000400000 */
[----:B------:R-:W-:-:S07]  /*4fb0*/  FMUL R10, R33, R65 ;  /* 0x00000041210a7220 */ /* 0x000fce0000400000 */
.L_x_144:
[----:B------:R-:W-:Y:S05]  /*4fc0*/  BSYNC.RECONVERGENT B2 ;  /* 0x0000000000027941 */ /* 0x000fea0003800200 */
.L_x_143:
[----:B------:R-:W0:Y:S01]  /*4fd0*/  LDCU UR5, c[0x0][0x3c4] ;  /* 0x00007880ff0577ac */ /* 0x000e220008000800 */
[----:B------:R-:W-:Y:S01]  /*4fe0*/  FMUL R38, R38, R7 ;  /* 0x0000000726267220 */ /* 0x000fe20000400000 */
[----:B------:R-:W-:Y:S01]  /*4ff0*/  FMUL R36, R36, R5 ;  /* 0x0000000524247220 */ /* 0x000fe20000400000 */
[----:B------:R-:W-:Y:S01]  /*5000*/  FMUL R8, R37, R8 ;  /* 0x0000000825087220 */ /* 0x000fe20000400000 */
[----:B------:R-:W-:Y:S01]  /*5010*/  IADD3 R6, PT, PT, R6, 0x1, RZ ;  /* 0x0000000106067810 */ /* 0x000fe20007ffe0ff */
[C---:B------:R-:W-:Y:S01]  /*5020*/  FMUL R7, R39.reuse, R38 ;  /* 0x0000002627077220 */ /* 0x040fe20000400000 */
[C---:B------:R-:W-:Y:S01]  /*5030*/  FMUL R5, R39.reuse, R36 ;  /* 0x0000002427057220 */ /* 0x040fe20000400000 */
[----:B------:R-:W-:Y:S01]  /*5040*/  FMUL R8, R39, R8 ;  /* 0x0000000827087220 */ /* 0x000fe20000400000 */
[----:B------:R-:W-:Y:S01]  /*5050*/  FFMA R55, R12, 9.9999997473787516356e-05, R55 ;  /* 0x38d1b7170c377823 */ /* 0x000fe20000000037 */
[----:B------:R-:W-:Y:S01]  /*5060*/  FFMA R58, R11, 9.9999997473787516356e-05, R53 ;  /* 0x38d1b7170b3a7823 */ /* 0x000fe20000000035 */
[----:B------:R-:W-:Y:S01]  /*5070*/  FSETP.GEU.AND P0, PT, R7, 9.9999997473787516356e-05, PT ;  /* 0x38d1b7170700780b */ /* 0x000fe20003f0e000 */
[----:B------:R-:W-:-:S03]  /*5080*/  FFMA R57, R10, 9.9999997473787516356e-05, R56 ;  /* 0x38d1b7170a397823 */ /* 0x000fc60000000038 */
[----:B------:R-:W-:Y:S02]  /*5090*/  FSETP.GEU.OR P0, PT, R5, 9.9999997473787516356e-05, P0 ;  /* 0x38d1b7170500780b */ /* 0x000fe4000070e400 */
[----:B0-----:R-:W-:Y:S02]  /*50a0*/  ISETP.LT.AND P1, PT, R6, UR5, PT ;  /* 0x0000000506007c0c */ /* 0x001fe4000bf21270 */
[----:B------:R-:W-:-:S13]  /*50b0*/  FSETP.GEU.OR P0, PT, R8, 9.9999997473787516356e-05, P0 ;  /* 0x38d1b7170800780b */ /* 0x000fda000070e400 */
[----:B------:R-:W-:Y:S05]  /*50c0*/  @P0 BRA P1, `(.L_x_148) ;  /* 0xffffffc800440947 */ /* 0x000fea000083ffff */
[----:B------:R-:W-:Y:S05]  /*50d0*/  BRA `(.L_x_139) ;  /* 0x00000000002c7947 */ /* 0x000fea0003800000 */
.L_x_92:
[----:B------:R-:W-:-:S04]  /*50e0*/  FADD R11, R11, 1 ;  /* 0x3f8000000b0b7421 */ /* 0x000fc80000000000 */
[----:B------:R-:W-:-:S04]  /*50f0*/  FMUL R11, R11, 0.5 ;  /* 0x3f0000000b0b7820 */ /* 0x000fc80000400000 */
[----:B------:R-:W-:-:S04]  /*5100*/  FADD R0, -R11, 1 ;  /* 0x3f8000000b007421 */ /* 0x000fc80000000100 */
[C---:B------:R-:W-:Y:S01]  /*5110*/  FMUL R6, R0.reuse, 0.15000000596046447754 ;  /* 0x3e19999a00067820 */ /* 0x040fe20000400000 */
[C---:B------:R-:W-:Y:S01]  /*5120*/  FMUL R10, R0.reuse, 0.15999999642372131348 ;  /* 0x3e23d70a000a7820 */ /* 0x040fe20000400000 */
[----:B------:R-:W-:Y:S02]  /*5130*/  FFMA R0, R0, 0.20000000298023223877, R11 ;  /* 0x3e4ccccd00007823 */ /* 0x000fe4000000000b */
[C---:B------:R-:W-:Y:S01]  /*5140*/  FFMA R6, R11.reuse, 0.69999998807907104492, R6 ;  /* 0x3f3333330b067823 */ /* 0x040fe20000000006 */
[----:B------:R-:W-:Y:S01]  /*5150*/  FFMA R10, R11, 0.89999997615814208984, R10 ;  /* 0x3f6666660b0a7823 */ /* 0x000fe2000000000a */
[----:B------:R-:W-:Y:S02]  /*5160*/  FFMA R9, R8, R0, R9 ;  /* 0x0000000008097223 */ /* 0x000fe40000000009 */
[----:B------:R-:W-:Y:S01]  /*5170*/  FFMA R2, R5, R6, R2 ;  /* 0x0000000605027223 */ /* 0x000fe20000000002 */
[----:B------:R-:W-:-:S07]  /*5180*/  FFMA R4, R7, R10, R4 ;  /* 0x0000000a07047223 */ /* 0x000fce0000000004 */
.L_x_139:
[----:B------:R-:W-:Y:S05]  /*5190*/  BSYNC.RECONVERGENT B1 ;  /* 0x0000000000017941 */ /* 0x000fea0003800200 */
.L_x_43:
[----:B------:R-:W0:Y:S01]  /*51a0*/  LDC R7, c[0x0][0x3c8] ;  /* 0x0000f200ff077b82 */ /* 0x000e220000000800 */
[----:B------:R-:W-:Y:S01]  /*51b0*/  UIADD3 UR4, UPT, UPT, UR4, 0x1, URZ ;  /* 0x0000000104047890 */ /* 0x000fe2000fffe0ff */
[----:B------:R-:W-:Y:S01]  /*51c0*/  FADD R21, R21, R2 ;  /* 0x0000000215157221 */ /* 0x000fe20000000000 */
[----:B------:R-:W-:Y:S01]  /*51d0*/  FADD R19, R19, R4 ;  /* 0x0000000413137221 */ /* 0x000fe20000000000 */
[----:B------:R-:W-:-:S03]  /*51e0*/  FADD R20, R20, R9 ;  /* 0x0000000914147221 */ /* 0x000fc60000000000 */
[----:B0-----:R-:W-:-:S13]  /*51f0*/  ISETP.NE.AND P0, PT, R7, UR4, PT ;  /* 0x0000000407007c0c */ /* 0x001fda000bf05270 */
[----:B------:R-:W-:Y:S05]  /*5200*/  @!P0 BRA `(.L_x_149) ;  /* 0x0000000000e48947 */ /* 0x000fea0003800000 */
[----:B------:R-:W-:Y:S05]  /*5210*/  BRA `(.L_x_150) ;  /* 0xffffffbc004c7947 */ /* 0x000fea000383ffff */
.L_x_21:
[----:B------:R-:W-:Y:S02]  /*5220*/  ISETP.NE.AND P0, PT, R7, 0x1, PT ;  /* 0x000000010700780c */ /* 0x000fe40003f05270 */
[----:B-----5:R-:W-:-:S11]  /*5230*/  MOV R0, R45 ;  /* 0x0000002d00007202 */ /* 0x020fd60000000f00 */
[----:B------:R-:W-:Y:S05]  /*5240*/  @!P0 BRA `(.L_x_151) ;  /* 0x00000000007c8947 */ /* 0x000fea0003800000 */
[----:B------:R-:W-:Y:S01]  /*5250*/  LOP3.LUT R6, R7, 0x7ffffffe, RZ, 0xc0, !PT ;  /* 0x7ffffffe07067812 */ /* 0x000fe200078ec0ff */
[----:B------:R-:W-:-:S06]  /*5260*/  UMOV UR4, URZ ;  /* 0x000000ff00047c82 */ /* 0x000fcc0008000000 */
.L_x_152:
[----:B------:R-:W-:Y:S01]  /*5270*/  SHF.R.U32.HI R0, RZ, 0x2, R47 ;  /* 0x00000002ff007819 */ /* 0x000fe2000001162f */
[----:B------:R-:W-:Y:S01]  /*5280*/  UIADD3 UR4, UPT, UPT, UR4, 0x2, URZ ;  /* 0x0000000204047890 */ /* 0x000fe2000fffe0ff */
[----:B------:R-:W-:Y:S02]  /*5290*/  SHF.L.U32 R2, R43, 0x4, RZ ;  /* 0x000000042b027819 */ /* 0x000fe400000006ff */
[----:B------:R-:W-:Y:S02]  /*52a0*/  LOP3.LUT R0, R0, R47, RZ, 0x3c, !PT ;  /* 0x0000002f00007212 */ /* 0x000fe400078e3cff */
[----:B------:R-:W-:Y:S02]  /*52b0*/  SHF.R.U32.HI R5, RZ, 0x2, R44 ;  /* 0x00000002ff057819 */ /* 0x000fe4000001162c */
[----:B------:R-:W-:Y:S02]  /*52c0*/  SHF.L.U32 R3, R0, 0x1, RZ ;  /* 0x0000000100037819 */ /* 0x000fe400000006ff */
[----:B------:R-:W-:-:S02]  /*52d0*/  LOP3.LUT R5, R5, R44, RZ, 0x3c, !PT ;  /* 0x0000002c05057212 */ /* 0x000fc400078e3cff */
[----:B------:R-:W-:Y:S02]  /*52e0*/  LOP3.LUT R0, R0, R3, R2, 0x96, !PT ;  /* 0x0000000300007212 */ /* 0x000fe400078e9602 */
        /* <DEDUP_REMOVED lines=10> */
[----:B------:R-:W-:-:S02]  /*5390*/  ISETP.NE.AND P0, PT, R6, UR4, PT ;  /* 0x0000000406007c0c */ /* 0x000fc4000bf05270 */
[----:B------:R-:W-:Y:S02]  /*53a0*/  LOP3.LUT R3, R4, R2, R3, 0x96, !PT ;  /* 0x0000000204037212 */ /* 0x000fe400078e9603 */
[----:B------:R-:W-:Y:S02]  /*53b0*/  LOP3.LUT R5, R5, R42, RZ, 0x3c, !PT ;  /* 0x0000002a05057212 */ /* 0x000fe400078e3cff */
[----:B------:R-:W-:Y:S02]  /*53c0*/  LOP3.LUT R42, R3, R0, RZ, 0x3c, !PT ;  /* 0x00000000032a7212 */ /* 0x000fe400078e3cff */
[----:B------:R-:W-:Y:S02]  /*53d0*/  SHF.L.U32 R3, R5, 0x1, RZ ;  /* 0x0000000105037819 */ /* 0x000fe400000006ff */
[----:B------:R-:W-:Y:S02]  /*53e0*/  SHF.L.U32 R2, R42, 0x4, RZ ;  /* 0x000000042a027819 */ /* 0x000fe400000006ff */
[----:B------:R-:W-:-:S02]  /*53f0*/  MOV R47, R43 ;  /* 0x0000002b002f7202 */ /* 0x000fc40000000f00 */
[----:B------:R-:W-:Y:S02]  /*5400*/  LOP3.LUT R3, R5, R3, R2, 0x96, !PT ;  /* 0x0000000305037212 */ /* 0x000fe400078e9602 */
[----:B------:R-:W-:Y:S02]  /*5410*/  MOV R45, R0 ;  /* 0x00000000002d7202 */ /* 0x000fe40000000f00 */
[----:B------:R-:W-:Y:S01]  /*5420*/  LOP3.LUT R43, R3, R42, RZ, 0x3c, !PT ;  /* 0x0000002a032b7212 */ /* 0x000fe200078e3cff */
[----:B------:R-:W-:Y:S06]  /*5430*/  @P0 BRA `(.L_x_152) ;  /* 0xfffffffc008c0947 */ /* 0x000fec000383ffff */
.L_x_151:
[----:B------:R-:W-:Y:S01]  /*5440*/  LOP3.LUT R2, R7, 0x1, RZ, 0xc0, !PT ;  /* 0x0000000107027812 */ /* 0x000fe200078ec0ff */
[----:B------:R-:W-:Y:S01]  /*5450*/  HFMA2 R19, -RZ, RZ, 0, 0 ;  /* 0x00000000ff137431 */ /* 0x000fe200000001ff */
[----:B------:R-:W-:Y:S02]  /*5460*/  CS2R R20, SRZ ;  /* 0x0000000000147805 */ /* 0x000fe4000001ff00 */
[----:B------:R-:W-:Y:S02]  /*5470*/  MOV R45, R0 ;  /* 0x00000000002d7202 */ /* 0x000fe40000000f00 */
[----:B------:R-:W-:-:S13]  /*5480*/  ISETP.NE.U32.AND P0, PT, R2, 0x1, PT ;  /* 0x000000010200780c */ /* 0x000fda0003f05070 */
[----:B------:R-:W-:Y:S05]  /*5490*/  @P0 BRA `(.L_x_149) ;  /* 0x0000000000400947 */ /* 0x000fea0003800000 */
[----:B------:R-:W-:Y:S02]  /*54a0*/  SHF.R.U32.HI R2, RZ, 0x2, R47 ;  /* 0x00000002ff027819 */ /* 0x000fe4000001162f */
[----:B------:R-:W-:Y:S02]  /*54b0*/  SHF.L.U32 R3, R43, 0x4, RZ ;  /* 0x000000042b037819 */ /* 0x000fe400000006ff */
[----:B------:R-:W-:Y:S02]  /*54c0*/  LOP3.LUT R2, R2, R47, RZ, 0x3c, !PT ;  /* 0x0000002f02027212 */ /* 0x000fe400078e3cff */
[----:B------:R-:W-:Y:S02]  /*54d0*/  SHF.R.U32.HI R5, RZ, 0x2, R44 ;  /* 0x00000002ff057819 */ /* 0x000fe4000001162c */
[----:B------:R-:W-:Y:S02]  /*54e0*/  SHF.L.U32 R4, R2, 0x1, RZ ;  /* 0x0000000102047819 */ /* 0x000fe400000006ff */
[----:B------:R-:W-:-:S02]  /*54f0*/  LOP3.LUT R5, R5, R44, RZ, 0x3c, !PT ;  /* 0x0000002c05057212 */ /* 0x000fc400078e3cff */
[----:B------:R-:W-:Y:S02]  /*5500*/  LOP3.LUT R4, R2, R4, R3, 0x96, !PT ;  /* 0x0000000402047212 */ /* 0x000fe400078e9603 */
[----:B------:R-:W-:Y:S02]  /*5510*/  SHF.L.U32 R3, R5, 0x1, RZ ;  /* 0x0000000105037819 */ /* 0x000fe400000006ff */
[-C--:B------:R-:W-:Y:S02]  /*5520*/  LOP3.LUT R4, R4, R43.reuse, RZ, 0x3c, !PT ;  /* 0x0000002b04047212 */ /* 0x080fe400078e3cff */
[----:B------:R-:W-:Y:S02]  /*5530*/  MOV R45, R43 ;  /* 0x0000002b002d7202 */ /* 0x000fe40000000f00 */
[----:B------:R-:W-:Y:S02]  /*5540*/  SHF.L.U32 R2, R4, 0x4, RZ ;  /* 0x0000000404027819 */ /* 0x000fe400000006ff */
[----:B------:R-:W-:-:S02]  /*5550*/  MOV R44, R42 ;  /* 0x0000002a002c7202 */ /* 0x000fc40000000f00 */
[----:B------:R-:W-:Y:S02]  /*5560*/  LOP3.LUT R3, R5, R3, R2, 0x96, !PT ;  /* 0x0000000305037212 */ /* 0x000fe400078e9602 */
[----:B------:R-:W-:Y:S02]  /*5570*/  MOV R47, R0 ;  /* 0x00000000002f7202 */ /* 0x000fe40000000f00 */
[-C--:B------:R-:W-:Y:S02]  /*5580*/  LOP3.LUT R43, R3, R4.reuse, RZ, 0x3c, !PT ;  /* 0x00000004032b7212 */ /* 0x080fe400078e3cff */
[----:B------:R-:W-:-:S07]  /*5590*/  MOV R42, R4 ;  /* 0x00000004002a7202 */ /* 0x000fce0000000f00 */
.L_x_149:
[----:B------:R-:W-:-:S07]  /*55a0*/  IMAD R46, R7, 0xb0f8a, R46 ;  /* 0x000b0f8a072e7824 */ /* 0x000fce00078e022e */
.L_x_20:
[----:B------:R-:W-:-:S04]  /*55b0*/  I2FP.F32.S32 R0, R7 ;  /* 0x0000000700007245 */ /* 0x000fc80000201400 */
[----:B------:R-:W-:-:S04]  /*55c0*/  IADD3 R2, PT, PT, R0, 0x1800000, RZ ;  /* 0x0180000000027810 */ /* 0x000fc80007ffe0ff */
[----:B------:R-:W-:-:S04]  /*55d0*/  LOP3.LUT R2, R2, 0x7f800000, RZ, 0xc0, !PT ;  /* 0x7f80000002027812 */ /* 0x000fc800078ec0ff */
[----:B------:R-:W-:-:S13]  /*55e0*/  ISETP.GT.U32.AND P0, PT, R2, 0x1ffffff, PT ;  /* 0x01ffffff0200780c */ /* 0x000fda0003f04070 */
[----:B------:R-:W-:Y:S05]  /*55f0*/  @P0 BRA `(.L_x_153) ;  /* 0x00000000000c0947 */ /* 0x000fea0003800000 */
[----:B------:R-:W-:-:S07]  /*5600*/  MOV R32, 0x5620 ;  /* 0x0000562000207802 */ /* 0x000fce0000000f00 */
[----:B--2--5:R-:W-:Y:S05]  /*5610*/  CALL.REL.NOINC `($__internal_0_$__cuda_sm20_rcp_rn_f32_slowpath) ;  /* 0x0000000c00e07944 */ /* 0x024fea0003c00000 */
[----:B------:R-:W-:Y:S05]  /*5620*/  BRA `(.L_x_154) ;  /* 0x0000000000107947 */ /* 0x000fea0003800000 */
.L_x_153:
[----:B------:R-:W0:Y:S02]  /*5630*/  MUFU.RCP R65, R0 ;  /* 0x0000000000417308 */ /* 0x000e240000001000 */
[----:B0-----:R-:W-:-:S04]  /*5640*/  FFMA R2, R0, R65, -1 ;  /* 0xbf80000000027423 */ /* 0x001fc80000000041 */
[----:B------:R-:W-:-:S04]  /*5650*/  FADD.FTZ R2, -R2, -RZ ;  /* 0x800000ff02027221 */ /* 0x000fc80000010100 */
[----:B------:R-:W-:-:S07]  /*5660*/  FFMA R65, R65, R2, R65 ;  /* 0x0000000241417223 */ /* 0x000fce0000000041 */
.L_x_154:
[C---:B------:R-:W-:Y:S01]  /*5670*/  FMUL R21, R65.reuse, R21 ;  /* 0x0000001541157220 */ /* 0x040fe20000400000 */
[----:B------:R-:W-:Y:S01]  /*5680*/  BSSY.RECONVERGENT B0, `(.L_x_155) ;  /* 0x000004d000007945 */ /* 0x000fe20003800200 */
[----:B------:R-:W-:Y:S02]  /*5690*/  HFMA2 R0, -RZ, RZ, 1.875, 0 ;  /* 0x3f800000ff007431 */ /* 0x000fe400000001ff */
[C---:B------:R-:W-:Y:S01]  /*56a0*/  FMUL R19, R65.reuse, R19 ;  /* 0x0000001341137220 */ /* 0x040fe20000400000 */
[----:B------:R-:W-:Y:S01]  /*56b0*/  FMUL R20, R65, R20 ;  /* 0x0000001441147220 */ /* 0x000fe20000400000 */
[C---:B------:R-:W-:Y:S02]  /*56c0*/  FSETP.GEU.AND P0, PT, R21.reuse, RZ, PT ;  /* 0x000000ff1500720b */ /* 0x040fe40003f0e000 */
[----:B------:R-:W-:-:S04]  /*56d0*/  FMNMX.NAN R21, R21, 1, PT ;  /* 0x3f80000015157809 */ /* 0x000fc80003820000 */
[----:B------:R-:W-:-:S04]  /*56e0*/  FSEL R21, R21, RZ, P0 ;  /* 0x000000ff15157208 */ /* 0x000fc80000000000 */
[----:B------:R-:W-:-:S13]  /*56f0*/  FSETP.NEU.AND P0, PT, R21, 1, PT ;  /* 0x3f8000001500780b */ /* 0x000fda0003f0d000 */
[----:B------:R-:W-:Y:S05]  /*5700*/  @!P0 BRA `(.L_x_156) ;  /* 0x0000000400108947 */ /* 0x000fea0003800000 */
[----:B------:R-:W-:-:S13]  /*5710*/  FSETP.NAN.AND P0, PT, |R21|, |R21|, PT ;  /* 0x400000151500720b */ /* 0x000fda0003f08200 */
[----:B------:R-:W-:Y:S01]  /*5720*/  @P0 FADD R0, R21, 0.45454543828964233398 ;  /* 0x3ee8ba2e15000421 */ /* 0x000fe20000000000 */
[----:B------:R-:W-:Y:S06]  /*5730*/  @P0 BRA `(.L_x_156) ;  /* 0x0000000400040947 */ /* 0x000fec0003800000 */
[----:B------:R-:W-:-:S04]  /*5740*/  FSETP.NEU.AND P0, PT, |R21|, +INF , PT ;  /* 0x7f8000001500780b */ /* 0x000fc80003f0d200 */
[----:B------:R-:W-:-:S13]  /*5750*/  FSETP.NEU.AND P0, PT, R21, RZ, P0 ;  /* 0x000000ff1500720b */ /* 0x000fda000070d000 */
[----:B------:R-:W-:-:S05]  /*5760*/  @!P0 FADD R0, R21, R21 ;  /* 0x0000001515008221 */ /* 0x000fca0000000000 */
[----:B------:R-:W-:Y:S01]  /*5770*/  @!P0 LOP3.LUT R0, R0, 0x7fffffff, RZ, 0xc0, !PT ;  /* 0x7fffffff00008812 */ /* 0x000fe200078ec0ff */
[----:B------:R-:W-:Y:S06]  /*5780*/  @!P0 BRA `(.L_x_156) ;  /* 0x0000000000f08947 */ /* 0x000fec0003800000 */
[C---:B------:R-:W-:Y:S01]  /*5790*/  FMUL R0, |R21|.reuse, 16777216 ;  /* 0x4b80000015007820 */ /* 0x040fe20000400200 */
[C---:B------:R-:W-:Y:S02]  /*57a0*/  FSETP.GEU.AND P0, PT, |R21|.reuse, 1.175494350822287508e-38, PT ;  /* 0x008000001500780b */ /* 0x040fe40003f0e200 */
[----:B------:R-:W-:Y:S02]  /*57b0*/  MOV R8, 0x3a2c32e4 ;  /* 0x3a2c32e400087802 */ /* 0x000fe40000000f00 */
[----:B------:R-:W-:Y:S02]  /*57c0*/  FSEL R0, R0, |R21|, !P0 ;  /* 0x4000001500007208 */ /* 0x000fe40004000000 */
[----:B------:R-:W-:Y:S02]  /*57d0*/  FSETP.GEU.AND P2, PT, R21, RZ, PT ;  /* 0x000000ff1500720b */ /* 0x000fe40003f4e000 */
        /* <DEDUP_REMOVED lines=28> */
[----:B------:R-:W-:-:S03]  /*59a0*/  HFMA2 R5, -RZ, RZ, 0.64013671875, -15.109375 ;  /* 0x391fcb8eff057431 */ /* 0x000fc600000001ff */
[----:B------:R-:W-:-:S04]  /*59b0*/  FADD R0, R9, R6 ;  /* 0x0000000609007221 */ /* 0x000fc80000000000 */
[----:B------:R-:W-:Y:S01]  /*59c0*/  FMUL R3, R0, 0.45454543828964233398 ;  /* 0x3ee8ba2e00037820 */ /* 0x000fe20000400000 */
[----:B------:R-:W-:-:S03]  /*59d0*/  FADD R9, -R9, R0 ;  /* 0x0000000009097221 */ /* 0x000fc60000000100 */
[----:B------:R-:W0:Y:S01]  /*59e0*/  FRND R2, R3 ;  /* 0x0000000300027307 */ /* 0x000e220000201000 */
[----:B------:R-:W-:Y:S01]  /*59f0*/  FADD R9, R6, -R9 ;  /* 0x8000000906097221 */ /* 0x000fe20000000000 */
[----:B------:R-:W-:Y:S01]  /*5a00*/  FFMA R0, R0, 0.45454543828964233398, -R3 ;  /* 0x3ee8ba2e00007823 */ /* 0x000fe20000000803 */
[----:B------:R-:W-:-:S03]  /*5a10*/  FSETP.GT.AND P1, PT, |R3|, 152, PT ;  /* 0x431800000300780b */ /* 0x000fc60003f24200 */
[----:B------:R-:W-:Y:S01]  /*5a20*/  FFMA R9, R9, 0.45454543828964233398, R0 ;  /* 0x3ee8ba2e09097823 */ /* 0x000fe20000000000 */
[----:B0-----:R-:W-:Y:S01]  /*5a30*/  FADD R0, R3, -R2 ;  /* 0x8000000203007221 */ /* 0x001fe20000000000 */
[----:B------:R-:W-:-:S03]  /*5a40*/  FSETP.GT.AND P0, PT, R2, RZ, PT ;  /* 0x000000ff0200720b */ /* 0x000fc60003f04000 */
[----:B------:R-:W-:Y:S01]  /*5a50*/  FADD R0, R0, R9 ;  /* 0x0000000900007221 */ /* 0x000fe20000000000 */
[----:B------:R-:W-:Y:S02]  /*5a60*/  SEL R2, RZ, 0x83000000, P0 ;  /* 0x83000000ff027807 */ /* 0x000fe40000000000 */
[----:B------:R-:W-:Y:S01]  /*5a70*/  FSETP.GEU.AND P0, PT, R3, RZ, PT ;  /* 0x000000ff0300720b */ /* 0x000fe20003f0e000 */
[----:B------:R-:W-:Y:S01]  /*5a80*/  FFMA R5, R0, R5, 0.0013391353422775864601 ;  /* 0x3aaf85ed00057423 */ /* 0x000fe20000000005 */
[----:B------:R-:W-:-:S03]  /*5a90*/  IADD3 R4, PT, PT, R2, 0x7f000000, RZ ;  /* 0x7f00000002047810 */ /* 0x000fc60007ffe0ff */
[C---:B------:R-:W-:Y:S02]  /*5aa0*/  FFMA R7, R0.reuse, R5, 0.0096188392490148544312 ;  /* 0x3c1d985600077423 */ /* 0x040fe40000000005 */
[----:B------:R-:W0:Y:S02]  /*5ab0*/  F2I.NTZ R5, R3 ;  /* 0x0000000300057305 */ /* 0x000e240000203100 */
[----:B------:R-:W-:-:S04]  /*5ac0*/  FFMA R7, R0, R7, 0.055503588169813156128 ;  /* 0x3d6357bb00077423 */ /* 0x000fc80000000007 */
[----:B------:R-:W-:-:S04]  /*5ad0*/  FFMA R7, R0, R7, 0.24022644758224487305 ;  /* 0x3e75fdec00077423 */ /* 0x000fc80000000007 */
[----:B------:R-:W-:-:S04]  /*5ae0*/  FFMA R7, R0, R7, 0.69314718246459960938 ;  /* 0x3f31721800077423 */ /* 0x000fc80000000007 */
[----:B------:R-:W-:Y:S01]  /*5af0*/  FFMA R7, R0, R7, 1 ;  /* 0x3f80000000077423 */ /* 0x000fe20000000007 */
[----:B0-----:R-:W-:Y:S02]  /*5b00*/  LEA R5, R5, -R2, 0x17 ;  /* 0x8000000205057211 */ /* 0x001fe400078eb8ff */
[----:B------:R-:W-:Y:S01]  /*5b10*/  FSEL R0, RZ, +INF , !P0 ;  /* 0x7f800000ff007808 */ /* 0x000fe20004000000 */
[----:B------:R-:W-:-:S04]  /*5b20*/  FMUL R4, R4, R7 ;  /* 0x0000000704047220 */ /* 0x000fc80000400000 */
[----:B------:R-:W-:Y:S01]  /*5b30*/  @!P1 FMUL R0, R5, R4 ;  /* 0x0000000405009220 */ /* 0x000fe20000400000 */
[----:B------:R-:W-:-:S07]  /*5b40*/  @!P2 MOV R0, 0x7fffffff ;  /* 0x7fffffff0000a802 */ /* 0x000fce0000000f00 */
.L_x_156:
[----:B------:R-:W-:Y:S05]  /*5b50*/  BSYNC.RECONVERGENT B0 ;  /* 0x0000000000007941 */ /* 0x000fea0003800200 */
.L_x_155:
[C---:B------:R-:W-:Y:S01]  /*5b60*/  FSETP.GEU.AND P0, PT, R19.reuse, RZ, PT ;  /* 0x000000ff1300720b */ /* 0x040fe20003f0e000 */
[----:B------:R-:W-:Y:S01]  /*5b70*/  BSSY.RECONVERGENT B0, `(.L_x_157) ;  /* 0x000004a000007945 */ /* 0x000fe20003800200 */
[----:B------:R-:W-:Y:S01]  /*5b80*/  FMNMX.NAN R2, R19, 1, PT ;  /* 0x3f80000013027809 */ /* 0x000fe20003820000 */
[----:B------:R-:W-:-:S03]  /*5b90*/  HFMA2 R5, -RZ, RZ, 1.875, 0 ;  /* 0x3f800000ff057431 */ /* 0x000fc600000001ff */
        /* <DEDUP_REMOVED lines=42> */
[----:B------:R-:W-:Y:S01]  /*5e40*/  FFMA R3, R4, R3, R5 ;  /* 0x0000000304037223 */ /* 0x000fe20000000005 */
[----:B------:R-:W-:-:S03]  /*5e50*/  HFMA2 R5, -RZ, RZ, 0.64013671875, -15.109375 ;  /* 0x391fcb8eff057431 */ /* 0x000fc600000001ff */
[----:B------:R-:W-:-:S04]  /*5e60*/  FFMA R6, R7, R6, R3 ;  /* 0x0000000607067223 */ /* 0x000fc80000000003 */
        /* <DEDUP_REMOVED lines=26> */
.L_x_158:
[----:B------:R-:W-:Y:S05]  /*6010*/  BSYNC.RECONVERGENT B0 ;  /* 0x0000000000007941 */ /* 0x000fea0003800200 */
.L_x_157:
        /* <DEDUP_REMOVED lines=75> */
.L_x_160:
[----:B------:R-:W-:Y:S05]  /*64d0*/  BSYNC.RECONVERGENT B0 ;  /* 0x0000000000007941 */ /* 0x000fea0003800200 */
.L_x_159:
[----:B------:R-:W0:Y:S02]  /*64e0*/  LDC.64 R2, c[0x0][0x380] ;  /* 0x0000e000ff027b82 */ /* 0x000e240000000a00 */
[----:B0-----:R-:W-:-:S05]  /*64f0*/  IMAD.WIDE R30, R30, 0xc, R2 ;  /* 0x0000000c1e1e7825 */ /* 0x001fca00078e0202 */
[----:B------:R-:W-:Y:S04]  /*6500*/  STG.E desc[UR10][R30.64], R0 ;  /* 0x000000001e007986 */ /* 0x000fe8000c10190a */
[----:B------:R-:W-:Y:S04]  /*6510*/  STG.E desc[UR10][R30.64+0x4], R5 ;  /* 0x000004051e007986 */ /* 0x000fe8000c10190a */
[----:B------:R-:W-:Y:S04]  /*6520*/  STG.E desc[UR10][R30.64+0x8], R7 ;  /* 0x000008071e007986 */ /* 0x000fe8000c10190a */
[----:B-----5:R-:W-:Y:S04]  /*6530*/  STG.E.64 desc[UR10][R50.64], R46 ;  /* 0x0000002e32007986 */ /* 0x020fe8000c101b0a */
[----:B------:R-:W-:Y:S04]  /*6540*/  STG.E.64 desc[UR10][R50.64+0x8], R44 ;  /* 0x0000082c32007986 */ /* 0x000fe8000c101b0a */
[----:B------:R-:W-:Y:S04]  /*6550*/  STG.E.64 desc[UR10][R50.64+0x10], R42 ;  /* 0x0000102a32007986 */ /* 0x000fe8000c101b0a */
[----:B------:R-:W-:Y:S04]  /*6560*/  STG.E.64 desc[UR10][R50.64+0x18], R40 ;  /* 0x0000182832007986 */ /* 0x000fe8000c101b0a */
[----:B------:R-:W-:Y:S04]  /*6570*/  STG.E.64 desc[UR10][R50.64+0x28], R48 ;  /* 0x0000283032007986 */ /* 0x000fe8000c101b0a */
[----:B------:R-:W-:Y:S01]  /*6580*/  STG.E desc[UR10][R50.64+0x20], R29 ;  /* 0x0000201d32007986 */ /* 0x000fe2000c10190a */
[----:B------:R-:W-:Y:S05]  /*6590*/  EXIT ;  /* 0x000000000000794d */ /* 0x000fea0003800000 */
        .weak           $__internal_0_$__cuda_sm20_rcp_rn_f32_slowpath
        .type           $__internal_0_$__cuda_sm20_rcp_rn_f32_slowpath,@function
        .size           $__internal_0_$__cuda_sm20_rcp_rn_f32_slowpath,($__internal_1_$__cuda_sm20_sqrt_rn_f32_slowpath - $__internal_0_$__cuda_sm20_rcp_rn_f32_slowpath)
$__internal_0_$__cuda_sm20_rcp_rn_f32_slowpath:
[----:B------:R-:W-:Y:S01]  /*65a0*/  SHF.L.U32 R63, R0, 0x1, RZ ;  /* 0x00000001003f7819 */ /* 0x000fe200000006ff */
[----:B------:R-:W-:Y:S03]  /*65b0*/  BSSY.RECONVERGENT B0, `(.L_x_161) ;  /* 0x0000030000007945 */ /* 0x000fe60003800200 */
[----:B------:R-:W-:-:S04]  /*65c0*/  SHF.R.U32.HI R63, RZ, 0x18, R63 ;  /* 0x00000018ff3f7819 */ /* 0x000fc8000001163f */
[----:B------:R-:W-:-:S13]  /*65d0*/  ISETP.NE.U32.AND P1, PT, R63, RZ, PT ;  /* 0x000000ff3f00720c */ /* 0x000fda0003f25070 */
[----:B------:R-:W-:Y:S05]  /*65e0*/  @P1 BRA `(.L_x_162) ;  /* 0x0000000000281947 */ /* 0x000fea0003800000 */
[----:B------:R-:W-:-:S04]  /*65f0*/  SHF.L.U32 R63, R0, 0x1, RZ ;  /* 0x00000001003f7819 */ /* 0x000fc800000006ff */
[----:B------:R-:W-:-:S13]  /*6600*/  ISETP.NE.AND P1, PT, R63, RZ, PT ;  /* 0x000000ff3f00720c */ /* 0x000fda0003f25270 */
[----:B------:R-:W-:Y:S01]  /*6610*/  @P1 FFMA R64, R0, 1.84467440737095516160e+19, RZ ;  /* 0x5f80000000401823 */ /* 0x000fe200000000ff */
[----:B------:R-:W-:Y:S08]  /*6620*/  @!P1 MUFU.RCP R65, R0 ;  /* 0x0000000000419308 */ /* 0x000ff00000001000 */
[----:B------:R-:W0:Y:S02]  /*6630*/  @P1 MUFU.RCP R63, R64 ;  /* 0x00000040003f1308 */ /* 0x000e240000001000 */
[----:B0-----:R-:W-:-:S04]  /*6640*/  @P1 FFMA R66, R64, R63, -1 ;  /* 0xbf80000040421423 */ /* 0x001fc8000000003f */
[----:B------:R-:W-:-:S04]  /*6650*/  @P1 FADD.FTZ R66, -R66, -RZ ;  /* 0x800000ff42421221 */ /* 0x000fc80000010100 */
[----:B------:R-:W-:-:S04]  /*6660*/  @P1 FFMA R66, R63, R66, R63 ;  /* 0x000000423f421223 */ /* 0x000fc8000000003f */
[----:B------:R-:W-:Y:S01]  /*6670*/  @P1 FFMA R65, R66, 1.84467440737095516160e+19, RZ ;  /* 0x5f80000042411823 */ /* 0x000fe200000000ff */
[----:B------:R-:W-:Y:S06]  /*6680*/  BRA `(.L_x_163) ;  /* 0x0000000000887947 */ /* 0x000fec0003800000 */
.L_x_162:
[----:B------:R-:W-:-:S04]  /*6690*/  IADD3 R64, PT, PT, R63, -0xfd, RZ ;  /* 0xffffff033f407810 */ /* 0x000fc80007ffe0ff */
[----:B------:R-:W-:-:S13]  /*66a0*/  ISETP.GT.U32.AND P1, PT, R64, 0x1, PT ;  /* 0x000000014000780c */ /* 0x000fda0003f24070 */
[----:B------:R-:W-:Y:S05]  /*66b0*/  @P1 BRA `(.L_x_164) ;  /* 0x0000000000781947 */ /* 0x000fea0003800000 */
[----:B------:R-:W-:Y:S01]  /*66c0*/  LOP3.LUT R73, R0, 0x7fffff, RZ, 0xc0, !PT ;  /* 0x007fffff00497812 */ /* 0x000fe200078ec0ff */
[----:B------:R-:W-:Y:S01]  /*66d0*/  HFMA2 R67, -RZ, RZ, 0, 1.78813934326171875e-07 ;  /* 0x00000003ff437431 */ /* 0x000fe200000001ff */
[----:B------:R-:W-:Y:S02]  /*66e0*/  IADD3 R63, PT, PT, R63, -0xfc, RZ ;  /* 0xffffff043f3f7810 */ /* 0x000fe40007ffe0ff */
[----:B------:R-:W-:-:S04]  /*66f0*/  LOP3.LUT R73, R73, 0x3f800000, RZ, 0xfc, !PT ;  /* 0x3f80000049497812 */ /* 0x000fc800078efcff */
[----:B------:R-:W0:Y:S01]  /*6700*/  MUFU.RCP R66, R73 ;  /* 0x0000004900427308 */ /* 0x000e220000001000 */
[----:B------:R-:W-:Y:S01]  /*6710*/  SHF.L.U32 R67, R67, R64, RZ ;  /* 0x0000004043437219 */ /* 0x000fe200000006ff */
[----:B0-----:R-:W-:-:S04]  /*6720*/  FFMA R71, R73, R66, -1 ;  /* 0xbf80000049477423 */ /* 0x001fc80000000042 */
[----:B------:R-:W-:-:S04]  /*6730*/  FADD.FTZ R71, -R71, -RZ ;  /* 0x800000ff47477221 */ /* 0x000fc80000010100 */
[CCC-:B------:R-:W-:Y:S01]  /*6740*/  FFMA.RM R65, R66.reuse, R71.reuse, R66.reuse ;  /* 0x0000004742417223 */ /* 0x1c0fe20000004042 */
[----:B------:R-:W-:-:S04]  /*6750*/  FFMA.RP R66, R66, R71, R66 ;  /* 0x0000004742427223 */ /* 0x000fc80000008042 */
[C---:B------:R-:W-:Y:S02]  /*6760*/  LOP3.LUT R70, R65.reuse, 0x7fffff, RZ, 0xc0, !PT ;  /* 0x007fffff41467812 */ /* 0x040fe400078ec0ff */
[----:B------:R-:W-:Y:S02]  /*6770*/  FSETP.NEU.FTZ.AND P1, PT, R65, R66, PT ;  /* 0x000000424100720b */ /* 0x000fe40003f3d000 */
[----:B------:R-:W-:Y:S02]  /*6780*/  LOP3.LUT R70, R70, 0x800000, RZ, 0xfc, !PT ;  /* 0x0080000046467812 */ /* 0x000fe400078efcff */
[----:B------:R-:W-:Y:S02]  /*6790*/  SEL R65, RZ, 0xffffffff, !P1 ;  /* 0xffffffffff417807 */ /* 0x000fe40004800000 */
[----:B------:R-:W-:Y:S02]  /*67a0*/  LOP3.LUT R67, R67, R70, RZ, 0xc0, !PT ;  /* 0x0000004643437212 */ /* 0x000fe400078ec0ff */
[----:B------:R-:W-:-:S02]  /*67b0*/  IADD3 R65, PT, PT, -R65, RZ, RZ ;  /* 0x000000ff41417210 */ /* 0x000fc40007ffe1ff */
[-C--:B------:R-:W-:Y:S02]  /*67c0*/  SHF.R.U32.HI R67, RZ, R64.reuse, R67 ;  /* 0x00000040ff437219 */ /* 0x080fe40000011643 */
[--C-:B------:R-:W-:Y:S02]  /*67d0*/  LOP3.LUT P1, RZ, R65, R64, R70.reuse, 0xf8, !PT ;  /* 0x0000004041ff7212 */ /* 0x100fe4000782f846 */
[C---:B------:R-:W-:Y:S02]  /*67e0*/  LOP3.LUT P2, RZ, R67.reuse, 0x1, RZ, 0xc0, !PT ;  /* 0x0000000143ff7812 */ /* 0x040fe4000784c0ff */
[----:B------:R-:W-:Y:S02]  /*67f0*/  LOP3.LUT P3, RZ, R67, 0x2, RZ, 0xc0, !PT ;  /* 0x0000000243ff7812 */ /* 0x000fe4000786c0ff */
[----:B------:R-:W-:Y:S02]  /*6800*/  SHF.R.U32.HI R63, RZ, R63, R70 ;  /* 0x0000003fff3f7219 */ /* 0x000fe40000011646 */
[----:B------:R-:W-:-:S02]  /*6810*/  PLOP3.LUT P1, PT, P2, P1, P3, 0xe0, 0x0 ;  /* 0x000000000000781c */ /* 0x000fc40001723c30 */
[----:B------:R-:W-:Y:S02]  /*6820*/  LOP3.LUT P2, RZ, R0, 0x7fffff, RZ, 0xc0, !PT ;  /* 0x007fffff00ff7812 */ /* 0x000fe4000784c0ff */
[----:B------:R-:W-:-:S04]  /*6830*/  SEL R64, RZ, 0x1, !P1 ;  /* 0x00000001ff407807 */ /* 0x000fc80004800000 */
[----:B------:R-:W-:-:S04]  /*6840*/  IADD3 R64, PT, PT, -R64, RZ, RZ ;  /* 0x000000ff40407210 */ /* 0x000fc80007ffe1ff */
[----:B------:R-:W-:-:S13]  /*6850*/  ISETP.GE.AND P1, PT, R64, RZ, PT ;  /* 0x000000ff4000720c */ /* 0x000fda0003f26270 */
[----:B------:R-:W-:-:S04]  /*6860*/  @!P1 IADD3 R63, PT, PT, R63, 0x1, RZ ;  /* 0x000000013f3f9810 */ /* 0x000fc80007ffe0ff */
[----:B------:R-:W-:-:S04]  /*6870*/  @!P2 SHF.L.U32 R63, R63, 0x1, RZ ;  /* 0x000000013f3fa819 */ /* 0x000fc800000006ff */
[----:B------:R-:W-:Y:S01]  /*6880*/  LOP3.LUT R65, R63, 0x80000000, R0, 0xf8, !PT ;  /* 0x800000003f417812 */ /* 0x000fe200078ef800 */
[----:B------:R-:W-:Y:S06]  /*6890*/  BRA `(.L_x_163) ;  /* 0x0000000000047947 */ /* 0x000fec0003800000 */
.L_x_164:
[----:B------:R0:W1:Y:S02]  /*68a0*/  MUFU.RCP R65, R0 ;  /* 0x0000000000417308 */ /* 0x0000640000001000 */
.L_x_163:
[----:B------:R-:W-:Y:S05]  /*68b0*/  BSYNC.RECONVERGENT B0 ;  /* 0x0000000000007941 */ /* 0x000fea0003800200 */
.L_x_161:
[----:B------:R-:W-:Y:S01]  /*68c0*/  HFMA2 R67, -RZ, RZ, 0, 0 ;  /* 0x00000000ff437431 */ /* 0x000fe200000001ff */
[----:B------:R-:W-:-:S04]  /*68d0*/  MOV R66, R32 ;  /* 0x0000002000427202 */ /* 0x000fc80000000f00 */
[----:B01----:R-:W-:Y:S05]  /*68e0*/  RET.REL.NODEC R66 `(_Z13render_kernelP4Vec3iiP6SphereiS_S_S_fiiS_S_P17curandStateXORWOW) ;  /* 0xffffff9442c47950 */ /* 0x003fea0003c3ffff */
        .weak           $__internal_1_$__cuda_sm20_sqrt_rn_f32_slowpath
        .type           $__internal_1_$__cuda_sm20_sqrt_rn_f32_slowpath,@function
        .size           $__internal_1_$__cuda_sm20_sqrt_rn_f32_slowpath,($__internal_2_$__cuda_sm3x_div_rn_noftz_f32_slowpath - $__internal_1_$__cuda_sm20_sqrt_rn_f32_slowpath)
$__internal_1_$__cuda_sm20_sqrt_rn_f32_slowpath:
[----:B------:R-:W-:-:S13]  /*68f0*/  LOP3.LUT P1, RZ, R32, 0x7fffffff, RZ, 0xc0, !PT ;  /* 0x7fffffff20ff7812 */ /* 0x000fda000782c0ff */
[----:B------:R-:W-:Y:S01]  /*6900*/  @!P1 MOV R71, R32 ;  /* 0x0000002000479202 */ /* 0x000fe20000000f00 */
[----:B------:R-:W-:Y:S06]  /*6910*/  @!P1 BRA `(.L_x_165) ;  /* 0x0000000000409947 */ /* 0x000fec0003800000 */
[----:B------:R-:W-:-:S13]  /*6920*/  FSETP.GEU.FTZ.AND P1, PT, R32, RZ, PT ;  /* 0x000000ff2000720b */ /* 0x000fda0003f3e000 */
[----:B------:R-:W-:Y:S01]  /*6930*/  @!P1 MOV R71, 0x7fffffff ;  /* 0x7fffffff00479802 */ /* 0x000fe20000000f00 */
[----:B------:R-:W-:Y:S06]  /*6940*/  @!P1 BRA `(.L_x_165) ;  /* 0x0000000000349947 */ /* 0x000fec0003800000 */
[----:B------:R-:W-:-:S13]  /*6950*/  FSETP.GTU.FTZ.AND P1, PT, |R32|, +INF , PT ;  /* 0x7f8000002000780b */ /* 0x000fda0003f3c200 */
[----:B------:R-:W-:Y:S01]  /*6960*/  @P1 FADD.FTZ R71, R32, 1 ;  /* 0x3f80000020471421 */ /* 0x000fe20000010000 */
[----:B------:R-:W-:Y:S06]  /*6970*/  @P1 BRA `(.L_x_165) ;  /* 0x0000000000281947 */ /* 0x000fec0003800000 */
[----:B------:R-:W-:-:S13]  /*6980*/  FSETP.NEU.FTZ.AND P1, PT, |R32|, +INF , PT ;  /* 0x7f8000002000780b */ /* 0x000fda0003f3d200 */
[----:B------:R-:W-:-:S04]  /*6990*/  @P1 FFMA R74, R32, 1.84467440737095516160e+19, RZ ;  /* 0x5f800000204a1823 */ /* 0x000fc800000000ff */
[----:B------:R-:W0:Y:S02]  /*69a0*/  @P1 MUFU.RSQ R72, R74 ;  /* 0x0000004a00481308 */ /* 0x000e240000001400 */
[----:B0-----:R-:W-:Y:S01]  /*69b0*/  @P1 FMUL.FTZ R71, R74, R72 ;  /* 0x000000484a471220 */ /* 0x001fe20000410000 */
[----:B------:R-:W-:-:S03]  /*69c0*/  @P1 FMUL.FTZ R72, R72, 0.5 ;  /* 0x3f00000048481820 */ /* 0x000fc60000410000 */
[----:B------:R-:W-:-:S04]  /*69d0*/  @P1 FADD.FTZ R70, -R71, -RZ ;  /* 0x800000ff47461221 */ /* 0x000fc80000010100 */
[----:B------:R-:W-:-:S04]  /*69e0*/  @P1 FFMA R70, R71, R70, R74 ;  /* 0x0000004647461223 */ /* 0x000fc8000000004a */
[----:B------:R-:W-:Y:S01]  /*69f0*/  @P1 FFMA R70, R70, R72, R71 ;  /* 0x0000004846461223 */ /* 0x000fe20000000047 */
[----:B------:R-:W-:-:S03]  /*6a00*/  @!P1 MOV R71, R32 ;  /* 0x0000002000479202 */ /* 0x000fc60000000f00 */
[----:B------:R-:W-:-:S07]  /*6a10*/  @P1 FMUL.FTZ R71, R70, 2.3283064365386962891e-10 ;  /* 0x2f80000046471820 */ /* 0x000fce0000410000 */
.L_x_165:
[----:B------:R-:W-:Y:S01]  /*6a20*/  HFMA2 R73, -RZ, RZ, 0, 0 ;  /* 0x00000000ff497431 */ /* 0x000fe200000001ff */
[----:B------:R-:W-:-:S04]  /*6a30*/  MOV R72, R0 ;  /* 0x0000000000487202 */ /* 0x000fc80000000f00 */
[----:B------:R-:W-:Y:S05]  /*6a40*/  RET.REL.NODEC R72 `(_Z13render_kernelP4Vec3iiP6SphereiS_S_S_fiiS_S_P17curandStateXORWOW) ;  /* 0xffffff94486c7950 */ /* 0x000fea0003c3ffff */
        .weak           $__internal_2_$__cuda_sm3x_div_rn_noftz_f32_slowpath
        .type           $__internal_2_$__cuda_sm3x_div_rn_noftz_f32_slowpath,@function
        .size           $__internal_2_$__cuda_sm3x_div_rn_noftz_f32_slowpath,(.L_x_181 - $__internal_2_$__cuda_sm3x_div_rn_noftz_f32_slowpath)
$__internal_2_$__cuda_sm3x_div_rn_noftz_f32_slowpath:
[----:B------:R-:W-:Y:S01]  /*6a50*/  SHF.R.U32.HI R73, RZ, 0x17, R3 ;  /* 0x00000017ff497819 */ /* 0x000fe20000011603 */
[----:B------:R-:W-:Y:S01]  /*6a60*/  BSSY.RECONVERGENT B0, `(.L_x_166) ;  /* 0x0000064000007945 */ /* 0x000fe20003800200 */
[----:B------:R-:W-:Y:S02]  /*6a70*/  SHF.R.U32.HI R74, RZ, 0x17, R0 ;  /* 0x00000017ff4a7819 */ /* 0x000fe40000011600 */
[----:B------:R-:W-:Y:S02]  /*6a80*/  LOP3.LUT R73, R73, 0xff, RZ, 0xc0, !PT ;  /* 0x000000ff49497812 */ /* 0x000fe400078ec0ff */
[----:B------:R-:W-:Y:S02]  /*6a90*/  LOP3.LUT R74, R74, 0xff, RZ, 0xc0, !PT ;  /* 0x000000ff4a4a7812 */ /* 0x000fe400078ec0ff */
[----:B------:R-:W-:Y:S02]  /*6aa0*/  IADD3 R75, PT, PT, R73, -0x1, RZ ;  /* 0xffffffff494b7810 */ /* 0x000fe40007ffe0ff */
[----:B------:R-:W-:-:S02]  /*6ab0*/  IADD3 R76, PT, PT, R74, -0x1, RZ ;  /* 0xffffffff4a4c7810 */ /* 0x000fc40007ffe0ff */
[----:B------:R-:W-:Y:S02]  /*6ac0*/  ISETP.GT.U32.AND P1, PT, R75, 0xfd, PT ;  /* 0x000000fd4b00780c */ /* 0x000fe40003f24070 */
[----:B------:R-:W-:Y:S02]  /*6ad0*/  MOV R77, R3 ;  /* 0x00000003004d7202 */ /* 0x000fe40000000f00 */
[----:B------:R-:W-:-:S13]  /*6ae0*/  ISETP.GT.U32.OR P1, PT, R76, 0xfd, P1 ;  /* 0x000000fd4c00780c */ /* 0x000fda0000f24470 */
[----:B------:R-:W-:Y:S01]  /*6af0*/  @!P1 MOV R72, RZ ;  /* 0x000000ff00489202 */ /* 0x000fe20000000f00 */
[----:B------:R-:W-:Y:S06]  /*6b00*/  @!P1 BRA `(.L_x_167) ;  /* 0x00000000005c9947 */ /* 0x000fec0003800000 */
[----:B------:R-:W-:Y:S02]  /*6b10*/  FSETP.GTU.FTZ.AND P1, PT, |R0|, +INF , PT ;  /* 0x7f8000000000780b */ /* 0x000fe40003f3c200 */
[----:B------:R-:W-:-:S04]  /*6b20*/  FSETP.GTU.FTZ.AND P2, PT, |R3|, +INF , PT ;  /* 0x7f8000000300780b */ /* 0x000fc80003f5c200 */
[----:B------:R-:W-:-:S13]  /*6b30*/  PLOP3.LUT P1, PT, P1, P2, PT, 0xf8, 0x8f ;  /* 0x00000000008f781c */ /* 0x000fda0000f25f70 */
[----:B------:R-:W-:Y:S05]  /*6b40*/  @P1 BRA `(.L_x_168) ;  /* 0x0000000400501947 */ /* 0x000fea0003800000 */
[----:B------:R-:W-:-:S13]  /*6b50*/  LOP3.LUT P1, RZ, R77, 0x7fffffff, R0, 0xc8, !PT ;  /* 0x7fffffff4dff7812 */ /* 0x000fda000782c800 */
[----:B------:R-:W-:Y:S05]  /*6b60*/  @!P1 BRA `(.L_x_169) ;  /* 0x0000000400409947 */ /* 0x000fea0003800000 */
[C---:B------:R-:W-:Y:S02]  /*6b70*/  FSETP.NEU.FTZ.AND P1, PT, |R0|.reuse, +INF , PT ;  /* 0x7f8000000000780b */ /* 0x040fe40003f3d200 */
[----:B------:R-:W-:Y:S02]  /*6b80*/  FSETP.NEU.FTZ.AND P3, PT, |R3|, +INF , PT ;  /* 0x7f8000000300780b */ /* 0x000fe40003f7d200 */
[----:B------:R-:W-:-:S11]  /*6b90*/  FSETP.NEU.FTZ.AND P2, PT, |R0|, +INF , PT ;  /* 0x7f8000000000780b */ /* 0x000fd60003f5d200 */
[----:B------:R-:W-:Y:S05]  /*6ba0*/  @!P3 BRA !P1, `(.L_x_169) ;  /* 0x000000040030b947 */ /* 0x000fea0004800000 */
[----:B------:R-:W-:-:S04]  /*6bb0*/  LOP3.LUT P1, RZ, R0, 0x7fffffff, RZ, 0xc0, !PT ;  /* 0x7fffffff00ff7812 */ /* 0x000fc8000782c0ff */
[----:B------:R-:W-:-:S13]  /*6bc0*/  PLOP3.LUT P1, PT, P3, P1, PT, 0x2f, 0xf2 ;  /* 0x0000000000f2781c */ /* 0x000fda0001f22577 */
[----:B------:R-:W-:Y:S05]  /*6bd0*/  @P1 BRA `(.L_x_170) ;  /* 0x00000004001c1947 */ /* 0x000fea0003800000 */
[----:B------:R-:W-:-:S04]  /*6be0*/  LOP3.LUT P1, RZ, R77, 0x7fffffff, RZ, 0xc0, !PT ;  /* 0x7fffffff4dff7812 */ /* 0x000fc8000782c0ff */
[----:B------:R-:W-:-:S13]  /*6bf0*/  PLOP3.LUT P2, PT, P2, P1, PT, 0x2f, 0xf2 ;  /* 0x0000000000f2781c */ /* 0x000fda0001742577 */
[----:B------:R-:W-:Y:S05]  /*6c00*/  @P2 BRA `(.L_x_171) ;  /* 0x0000000400042947 */ /* 0x000fea0003800000 */
[----:B------:R-:W-:Y:S02]  /*6c10*/  ISETP.GE.AND P1, PT, R76, RZ, PT ;  /* 0x000000ff4c00720c */ /* 0x000fe40003f26270 */
[----:B------:R-:W-:-:S11]  /*6c20*/  ISETP.GE.AND P2, PT, R75, RZ, PT ;  /* 0x000000ff4b00720c */ /* 0x000fd60003f46270 */
[----:B------:R-:W-:Y:S01]  /*6c30*/  @P1 MOV R72, RZ ;  /* 0x000000ff00481202 */ /* 0x000fe20000000f00 */
[----:B------:R-:W-:Y:S01]  /*6c40*/  @!P1 FFMA R0, R0, 1.84467440737095516160e+19, RZ ;  /* 0x5f80000000009823 */ /* 0x000fe200000000ff */
[----:B------:R-:W-:Y:S01]  /*6c50*/  @!P1 MOV R72, 0xffffffc0 ;  /* 0xffffffc000489802 */ /* 0x000fe20000000f00 */
[----:B------:R-:W-:-:S03]  /*6c60*/  @!P2 FFMA R77, R3, 1.84467440737095516160e+19, RZ ;  /* 0x5f800000034da823 */ /* 0x000fc600000000ff */
[----:B------:R-:W-:-:S07]  /*6c70*/  @!P2 IADD3 R72, PT, PT, R72, 0x40, RZ ;  /* 0x000000404848a810 */ /* 0x000fce0007ffe0ff */
.L_x_167:
[----:B------:R-:W-:Y:S01]  /*6c80*/  LEA R76, R73, 0xc0800000, 0x17 ;  /* 0xc0800000494c7811 */ /* 0x000fe200078eb8ff */
[----:B------:R-:W-:Y:S01]  /*6c90*/  BSSY.RECONVERGENT B2, `(.L_x_172) ;  /* 0x0000036000027945 */ /* 0x000fe20003800200 */
[----:B------:R-:W-:Y:S02]  /*6ca0*/  IADD3 R74, PT, PT, R74, -0x7f, RZ ;  /* 0xffffff814a4a7810 */ /* 0x000fe40007ffe0ff */
[----:B------:R-:W-:Y:S02]  /*6cb0*/  IADD3 R76, PT, PT, -R76, R77, RZ ;  /* 0x0000004d4c4c7210 */ /* 0x000fe40007ffe1ff */
[C---:B------:R-:W-:Y:S01]  /*6cc0*/  IADD3 R73, PT, PT, R74.reuse, 0x7f, -R73 ;  /* 0x0000007f4a497810 */ /* 0x040fe20007ffe849 */
[----:B------:R-:W-:Y:S02]  /*6cd0*/  IMAD R0, R74, -0x800000, R0 ;  /* 0xff8000004a007824 */ /* 0x000fe400078e0200 */
[----:B------:R-:W0:Y:S01]  /*6ce0*/  MUFU.RCP R74, R76 ;  /* 0x0000004c004a7308 */ /* 0x000e220000001000 */
[----:B------:R-:W-:Y:S01]  /*6cf0*/  FADD.FTZ R75, -R76, -RZ ;  /* 0x800000ff4c4b7221 */ /* 0x000fe20000010100 */
[----:B------:R-:W-:-:S03]  /*6d00*/  IADD3 R72, PT, PT, R73, R72, RZ ;  /* 0x0000004849487210 */ /* 0x000fc60007ffe0ff */
[----:B0-----:R-:W-:-:S04]  /*6d10*/  FFMA R73, R74, R75, 1 ;  /* 0x3f8000004a497423 */ /* 0x001fc8000000004b */
[----:B------:R-:W-:-:S04]  /*6d20*/  FFMA R73, R74, R73, R74 ;  /* 0x000000494a497223 */ /* 0x000fc8000000004a */
[----:B------:R-:W-:-:S04]  /*6d30*/  FFMA R74, R0, R73, RZ ;  /* 0x00000049004a7223 */ /* 0x000fc800000000ff */
[----:B------:R-:W-:-:S04]  /*6d40*/  FFMA R77, R75, R74, R0 ;  /* 0x0000004a4b4d7223 */ /* 0x000fc80000000000 */
[----:B------:R-:W-:-:S04]  /*6d50*/  FFMA R74, R73, R77, R74 ;  /* 0x0000004d494a7223 */ /* 0x000fc8000000004a */
[----:B------:R-:W-:-:S04]  /*6d60*/  FFMA R75, R75, R74, R0 ;  /* 0x0000004a4b4b7223 */ /* 0x000fc80000000000 */
[----:B------:R-:W-:-:S05]  /*6d70*/  FFMA R77, R73, R75, R74 ;  /* 0x0000004b494d7223 */ /* 0x000fca000000004a */
[----:B------:R-:W-:-:S04]  /*6d80*/  SHF.R.U32.HI R0, RZ, 0x17, R77 ;  /* 0x00000017ff007819 */ /* 0x000fc8000001164d */
[----:B------:R-:W-:-:S04]  /*6d90*/  LOP3.LUT R79, R0, 0xff, RZ, 0xc0, !PT ;  /* 0x000000ff004f7812 */ /* 0x000fc800078ec0ff */
[----:B------:R-:W-:-:S04]  /*6da0*/  IADD3 R0, PT, PT, R79, R72, RZ ;  /* 0x000000484f007210 */ /* 0x000fc80007ffe0ff */
[----:B------:R-:W-:-:S04]  /*6db0*/  IADD3 R76, PT, PT, R0, -0x1, RZ ;  /* 0xffffffff004c7810 */ /* 0x000fc80007ffe0ff */
[----:B------:R-:W-:-:S13]  /*6dc0*/  ISETP.GE.U32.AND P1, PT, R76, 0xfe, PT ;  /* 0x000000fe4c00780c */ /* 0x000fda0003f26070 */
[----:B------:R-:W-:Y:S05]  /*6dd0*/  @!P1 BRA `(.L_x_173) ;  /* 0x0000000000809947 */ /* 0x000fea0003800000 */
[----:B------:R-:W-:-:S13]  /*6de0*/  ISETP.GT.AND P1, PT, R0, 0xfe, PT ;  /* 0x000000fe0000780c */ /* 0x000fda0003f24270 */
[----:B------:R-:W-:Y:S05]  /*6df0*/  @P1 BRA `(.L_x_174) ;  /* 0x00000000006c1947 */ /* 0x000fea0003800000 */
[----:B------:R-:W-:-:S13]  /*6e00*/  ISETP.GE.AND P1, PT, R0, 0x1, PT ;  /* 0x000000010000780c */ /* 0x000fda0003f26270 */
[----:B------:R-:W-:Y:S05]  /*6e10*/  @P1 BRA `(.L_x_175) ;  /* 0x0000000000741947 */ /* 0x000fea0003800000 */
[----:B------:R-:W-:Y:S02]  /*6e20*/  ISETP.GE.AND P1, PT, R0, -0x18, PT ;  /* 0xffffffe80000780c */ /* 0x000fe40003f26270 */
[----:B------:R-:W-:-:S11]  /*6e30*/  LOP3.LUT R77, R77, 0x80000000, RZ, 0xc0, !PT ;  /* 0x800000004d4d7812 */ /* 0x000fd600078ec0ff */
[----:B------:R-:W-:Y:S05]  /*6e40*/  @!P1 BRA `(.L_x_175) ;  /* 0x0000000000689947 */ /* 0x000fea0003800000 */
[CCC-:B------:R-:W-:Y:S01]  /*6e50*/  FFMA.RP R72, R73.reuse, R75.reuse, R74.reuse ;  /* 0x0000004b49487223 */ /* 0x1c0fe2000000804a */
[CCC-:B------:R-:W-:Y:S01]  /*6e60*/  FFMA.RM R79, R73.reuse, R75.reuse, R74.reuse ;  /* 0x0000004b494f7223 */ /* 0x1c0fe2000000404a */
[----:B------:R-:W-:Y:S01]  /*6e70*/  FFMA.RZ R73, R73, R75, R74 ;  /* 0x0000004b49497223 */ /* 0x000fe2000000c04a */
[C---:B------:R-:W-:Y:S02]  /*6e80*/  ISETP.NE.AND P3, PT, R0.reuse, RZ, PT ;  /* 0x000000ff0000720c */ /* 0x040fe40003f65270 */
[----:B------:R-:W-:Y:S02]  /*6e90*/  ISETP.NE.AND P1, PT, R0, RZ, PT ;  /* 0x000000ff0000720c */ /* 0x000fe40003f25270 */
[----:B------:R-:W-:Y:S02]  /*6ea0*/  LOP3.LUT R73, R73, 0x7fffff, RZ, 0xc0, !PT ;  /* 0x007fffff49497812 */ /* 0x000fe400078ec0ff */
[----:B------:R-:W-:Y:S02]  /*6eb0*/  FSETP.NEU.FTZ.AND P2, PT, R72, R79, PT ;  /* 0x0000004f4800720b */ /* 0x000fe40003f5d000 */
[----:B------:R-:W-:-:S02]  /*6ec0*/  LOP3.LUT R73, R73, 0x800000, RZ, 0xfc, !PT ;  /* 0x0080000049497812 */ /* 0x000fc400078efcff */
[C---:B------:R-:W-:Y:S02]  /*6ed0*/  IADD3 R72, PT, PT, R0.reuse, 0x20, RZ ;  /* 0x0000002000487810 */ /* 0x040fe40007ffe0ff */
[----:B------:R-:W-:Y:S02]  /*6ee0*/  IADD3 R0, PT, PT, -R0, RZ, RZ ;  /* 0x000000ff00007210 */ /* 0x000fe40007ffe1ff */
[----:B------:R-:W-:Y:S02]  /*6ef0*/  SHF.L.U32 R72, R73, R72, RZ ;  /* 0x0000004849487219 */ /* 0x000fe400000006ff */
[----:B------:R-:W-:Y:S02]  /*6f00*/  SEL R0, R0, RZ, P3 ;  /* 0x000000ff00007207 */ /* 0x000fe40001800000 */
[----:B------:R-:W-:Y:S02]  /*6f10*/  ISETP.NE.AND P1, PT, R72, RZ, P1 ;  /* 0x000000ff4800720c */ /* 0x000fe40000f25270 */
[----:B------:R-:W-:-:S02]  /*6f20*/  SHF.R.U32.HI R73, RZ, R0, R73 ;  /* 0x00000000ff497219 */ /* 0x000fc40000011649 */
[----:B------:R-:W-:Y:S02]  /*6f30*/  PLOP3.LUT P1, PT, P2, P1, PT, 0xf8, 0x8f ;  /* 0x00000000008f781c */ /* 0x000fe40001723f70 */
[----:B------:R-:W-:Y:S02]  /*6f40*/  SHF.R.U32.HI R72, RZ, 0x1, R73 ;  /* 0x00000001ff487819 */ /* 0x000fe40000011649 */
[----:B------:R-:W-:-:S04]  /*6f50*/  SEL R75, RZ, 0x1, !P1 ;  /* 0x00000001ff4b7807 */ /* 0x000fc80004800000 */
[----:B------:R-:W-:-:S04]  /*6f60*/  LOP3.LUT R0, R75, 0x1, R72, 0xf8, !PT ;  /* 0x000000014b007812 */ /* 0x000fc800078ef848 */
[----:B------:R-:W-:-:S04]  /*6f70*/  LOP3.LUT R73, R0, R73, RZ, 0xc0, !PT ;  /* 0x0000004900497212 */ /* 0x000fc800078ec0ff */
[----:B------:R-:W-:-:S04]  /*6f80*/  IADD3 R72, PT, PT, R72, R73, RZ ;  /* 0x0000004948487210 */ /* 0x000fc80007ffe0ff */
[----:B------:R-:W-:Y:S01]  /*6f90*/  LOP3.LUT R77, R72, R77, RZ, 0xfc, !PT ;  /* 0x0000004d484d7212 */ /* 0x000fe200078efcff */
[----:B------:R-:W-:Y:S06]  /*6fa0*/  BRA `(.L_x_175) ;  /* 0x0000000000107947 */ /* 0x000fec0003800000 */
.L_x_174:
[----:B------:R-:W-:-:S04]  /*6fb0*/  LOP3.LUT R77, R77, 0x80000000, RZ, 0xc0, !PT ;  /* 0x800000004d4d7812 */ /* 0x000fc800078ec0ff */
[----:B------:R-:W-:Y:S01]  /*6fc0*/  LOP3.LUT R77, R77, 0x7f800000, RZ, 0xfc, !PT ;  /* 0x7f8000004d4d7812 */ /* 0x000fe200078efcff */
[----:B------:R-:W-:Y:S06]  /*6fd0*/  BRA `(.L_x_175) ;  /* 0x0000000000047947 */ /* 0x000fec0003800000 */
.L_x_173:
[----:B------:R-:W-:-:S07]  /*6fe0*/  LEA R77, R72, R77, 0x17 ;  /* 0x0000004d484d7211 */ /* 0x000fce00078eb8ff */
.L_x_175:
[----:B------:R-:W-:Y:S05]  /*6ff0*/  BSYNC.RECONVERGENT B2 ;  /* 0x0000000000027941 */ /* 0x000fea0003800200 */
.L_x_172:
[----:B------:R-:W-:Y:S01]  /*7000*/  MOV R0, R77 ;  /* 0x0000004d00007202 */ /* 0x000fe20000000f00 */
[----:B------:R-:W-:Y:S06]  /*7010*/  BRA `(.L_x_176) ;  /* 0x0000000000207947 */ /* 0x000fec0003800000 */
.L_x_171:
[----:B------:R-:W-:-:S04]  /*7020*/  LOP3.LUT R0, R77, 0x80000000, R0, 0x48, !PT ;  /* 0x800000004d007812 */ /* 0x000fc800078e4800 */
[----:B------:R-:W-:Y:S01]  /*7030*/  LOP3.LUT R0, R0, 0x7f800000, RZ, 0xfc, !PT ;  /* 0x7f80000000007812 */ /* 0x000fe200078efcff */
[----:B------:R-:W-:Y:S06]  /*7040*/  BRA `(.L_x_176) ;  /* 0x0000000000147947 */ /* 0x000fec0003800000 */
.L_x_170:
[----:B------:R-:W-:Y:S01]  /*7050*/  LOP3.LUT R0, R77, 0x80000000, R0, 0x48, !PT ;  /* 0x800000004d007812 */ /* 0x000fe200078e4800 */
[----:B------:R-:W-:Y:S06]  /*7060*/  BRA `(.L_x_176) ;  /* 0x00000000000c7947 */ /* 0x000fec0003800000 */
.L_x_169:
[----:B------:R-:W0:Y:S01]  /*7070*/  MUFU.RSQ R0, -QNAN ;  /* 0xffc0000000007908 */ /* 0x000e220000001400 */
[----:B------:R-:W-:Y:S05]  /*7080*/  BRA `(.L_x_176) ;  /* 0x0000000000047947 */ /* 0x000fea0003800000 */
.L_x_168:
[----:B------:R-:W-:-:S07]  /*7090*/  FADD.FTZ R0, R0, R3 ;  /* 0x0000000300007221 */ /* 0x000fce0000010000 */
.L_x_176:
[----:B------:R-:W-:Y:S05]  /*70a0*/  BSYNC.RECONVERGENT B0 ;  /* 0x0000000000007941 */ /* 0x000fea0003800200 */
.L_x_166:
[----:B------:R-:W-:Y:S01]  /*70b0*/  HFMA2 R73, -RZ, RZ, 0, 0 ;  /* 0x00000000ff497431 */ /* 0x000fe200000001ff */
[----:B------:R-:W-:-:S04]  /*70c0*/  MOV R72, R32 ;  /* 0x0000002000487202 */ /* 0x000fc80000000f00 */
[----:B0-----:R-:W-:Y:S05]  /*70d0*/  RET.REL.NODEC R72 `(_Z13render_kernelP4Vec3iiP6SphereiS_S_S_fiiS_S_P17curandStateXORWOW) ;  /* 0xffffff8c48c87950 */ /* 0x001fea0003c3ffff */
.L_x_177:
[----:B------:R-:W-:-:S00]  /*70e0*/  BRA `(.L_x_177) ;  /* 0xfffffffc00fc7947 */ /* 0x000fc0000383ffff */
[----:B------:R-:W-:-:S00]  /*70f0*/  NOP ;  /* 0x0000000000007918 */ /* 0x000fc00000000000 */
        /* <DEDUP_REMOVED lines=8> */
.L_x_181:


//--------------------- .text._Z16init_rand_kernelP17curandStateXORWOWiiy --------------------------
	.section	.text._Z16init_rand_kernelP17curandStateXORWOWiiy,"ax",@progbits
	.align	128
        .global         _Z16init_rand_kernelP17curandStateXORWOWiiy
        .type           _Z16init_rand_kernelP17curandStateXORWOWiiy,@function
        .size           _Z16init_rand_kernelP17curandStateXORWOWiiy,(.L_x_183 - _Z16init_rand_kernelP17curandStateXORWOWiiy)
        .other          _Z16init_rand_kernelP17curandStateXORWOWiiy,@"STO_CUDA_ENTRY STV_DEFAULT"
_Z16init_rand_kernelP17curandStateXORWOWiiy:
.text._Z16init_rand_kernelP17curandStateXORWOWiiy:
[----:B------:R-:W-:Y:S01]  /*0000*/  LDC R1, c[0x0][0x37c] ;  /* 0x0000df00ff017b82 */ /* 0x000fe20000000800 */
[----:B------:R-:W0:Y:S07]  /*0010*/  S2R R2, SR_TID.Y ;  /* 0x0000000000027919 */ /* 0x000e2e0000002200 */
[----:B------:R-:W1:Y:S01]  /*0020*/  LDC R0, c[0x0][0x360] ;  /* 0x0000d800ff007b82 */ /* 0x000e620000000800 */
[----:B------:R-:W2:Y:S01]  /*0030*/  LDCU.64 UR6, c[0x0][0x388] ;  /* 0x00007100ff0677ac */ /* 0x000ea20008000a00 */
[----:B------:R-:W1:Y:S06]  /*0040*/  S2R R3, SR_TID.X ;  /* 0x0000000000037919 */ /* 0x000e6c0000002100 */
[----:B------:R-:W0:Y:S08]  /*0050*/  S2UR UR5, SR_CTAID.Y ;  /* 0x00000000000579c3 */ /* 0x000e300000002600 */
[----:B------:R-:W0:Y:S08]  /*0060*/  LDC R5, c[0x0][0x364] ;  /* 0x0000d900ff057b82 */ /* 0x000e300000000800 */
[----:B------:R-:W1:Y:S01]  /*0070*/  S2UR UR4, SR_CTAID.X ;  /* 0x00000000000479c3 */ /* 0x000e620000002500 */
[----:B0-----:R-:W-:-:S05]  /*0080*/  IMAD R5, R5, UR5, R2 ;  /* 0x0000000505057c24 */ /* 0x001fca000f8e0202 */
[----:B--2---:R-:W-:Y:S01]  /*0090*/  ISETP.GE.AND P0, PT, R5, UR7, PT ;  /* 0x0000000705007c0c */ /* 0x004fe2000bf06270 */
[----:B-1----:R-:W-:-:S05]  /*00a0*/  IMAD R0, R0, UR4, R3 ;  /* 0x0000000400007c24 */ /* 0x002fca000f8e0203 */
[----:B------:R-:W-:-:S13]  /*00b0*/  ISETP.GE.OR P0, PT, R0, UR6, P0 ;  /* 0x0000000600007c0c */ /* 0x000fda0008706670 */
[----:B------:R-:W-:Y:S05]  /*00c0*/  @P0 EXIT ;  /* 0x000000000000094d */ /* 0x000fea0003800000 */
[----:B------:R-:W0:Y:S01]  /*00d0*/  LDCU.64 UR4, c[0x0][0x390] ;  /* 0x00007200ff0477ac */ /* 0x000e220008000a00 */
[----:B------:R-:W1:Y:S01]  /*00e0*/  LDC.64 R2, c[0x0][0x380] ;  /* 0x0000e000ff027b82 */ /* 0x000e620000000a00 */
[----:B------:R-:W-:-:S05]  /*00f0*/  IMAD R5, R5, UR6, R0 ;  /* 0x0000000605057c24 */ /* 0x000fca000f8e0200 */
[----:B0-----:R-:W-:-:S04]  /*0100*/  IADD3 R0, P0, PT, R5, UR4, RZ ;  /* 0x0000000405007c10 */ /* 0x001fc8000ff1e0ff */
[C---:B------:R-:W-:Y:S01]  /*0110*/  LEA.HI.X.SX32 R4, R5.reuse, UR5, 0x1, P0 ;  /* 0x0000000505047c11 */ /* 0x040fe200080f0eff */
[----:B------:R-:W0:Y:S01]  /*0120*/  LDCU.64 UR4, c[0x0][0x358] ;  /* 0x00006b00ff0477ac */ /* 0x000e220008000a00 */
[----:B------:R-:W-:Y:S01]  /*0130*/  LOP3.LUT R0, R0, 0xaad26b49, RZ, 0x3c, !PT ;  /* 0xaad26b4900007812 */ /* 0x000fe200078e3cff */
[----:B-1----:R-:W-:Y:S01]  /*0140*/  IMAD.WIDE R2, R5, 0x30, R2 ;  /* 0x0000003005027825 */ /* 0x002fe200078e0202 */
[----:B------:R-:W-:-:S03]  /*0150*/  LOP3.LUT R4, R4, 0xf7dcefdd, RZ, 0x3c, !PT ;  /* 0xf7dcefdd04047812 */ /* 0x000fc600078e3cff */
[----:B------:R-:W-:Y:S02]  /*0160*/  IMAD R0, R0, 0x4182bed5, RZ ;  /* 0x4182bed500007824 */ /* 0x000fe400078e02ff */
[----:B------:R-:W-:Y:S02]  /*0170*/  IMAD R7, R4, -0x658354e5, RZ ;  /* 0x9a7cab1b04077824 */ /* 0x000fe400078e02ff */
[C---:B------:R-:W-:Y:S01]  /*0180*/  VIADD R5, R0.reuse, 0x75bcd15 ;  /* 0x075bcd1500057836 */ /* 0x040fe20000000000 */
[C---:B------:R-:W-:Y:S01]  /*0190*/  LOP3.LUT R8, R0.reuse, 0x159a55e5, RZ, 0x3c, !PT ;  /* 0x159a55e500087812 */ /* 0x040fe200078e3cff */
[C---:B------:R-:W-:Y:S01]  /*01a0*/  VIADD R9, R7.reuse, 0x1f123bb5 ;  /* 0x1f123bb507097836 */ /* 0x040fe20000000000 */
[C---:B------:R-:W-:Y:S01]  /*01b0*/  IADD3 R4, PT, PT, R0.reuse, 0x64f0c9, R7 ;  /* 0x0064f0c900047810 */ /* 0x040fe20007ffe007 */
[----:B------:R-:W-:Y:S01]  /*01c0*/  VIADD R11, R0, 0x583f19 ;  /* 0x00583f19000b7836 */ /* 0x000fe20000000000 */
[----:B------:R-:W-:-:S03]  /*01d0*/  LOP3.LUT R10, R7, 0x5491333, RZ, 0x3c, !PT ;  /* 0x05491333070a7812 */ /* 0x000fc600078e3cff */
[----:B0-----:R-:W-:Y:S04]  /*01e0*/  STG.E.64 desc[UR4][R2.64], R4 ;  /* 0x0000000402007986 */ /* 0x001fe8000c101b04 */
[----:B------:R-:W-:Y:S04]  /*01f0*/  STG.E.64 desc[UR4][R2.64+0x8], R8 ;  /* 0x0000080802007986 */ /* 0x000fe8000c101b04 */
[----:B------:R-:W-:Y:S04]  /*0200*/  STG.E.64 desc[UR4][R2.64+0x18], RZ ;  /* 0x000018ff02007986 */ /* 0x000fe8000c101b04 */
[----:B------:R-:W-:Y:S04]  /*0210*/  STG.E desc[UR4][R2.64+0x20], RZ ;  /* 0x000020ff02007986 */ /* 0x000fe8000c101904 */
[----:B------:R-:W-:Y:S04]  /*0220*/  STG.E.64 desc[UR4][R2.64+0x28], RZ ;  /* 0x000028ff02007986 */ /* 0x000fe8000c101b04 */
[----:B------:R-:W-:Y:S01]  /*0230*/  STG.E.64 desc[UR4][R2.64+0x10], R10 ;  /* 0x0000100a02007986 */ /* 0x000fe2000c101b04 */
[----:B------:R-:W-:Y:S05]  /*0240*/  EXIT ;  /* 0x000000000000794d */ /* 0x000fea0003800000 */
.L_x_178:
        /* <DEDUP_REMOVED lines=11> */
.L_x_183:


//--------------------- .nv.global.init           --------------------------
	.section	.nv.global.init,"aw",@progbits
	.align	4
.nv.global.init:
	.type		__cudart_i2opi_f,@object
	.size		__cudart_i2opi_f,(mrg32k3aM1SubSeq - __cudart_i2opi_f)
__cudart_i2opi_f:
        /*0000*/ 	.byte	0x41, 0x90, 0x43, 0x3c, 0x99, 0x95, 0x62, 0xdb, 0xc0, 0xdd, 0x34, 0xf5, 0xd1, 0x57, 0x27, 0xfc
        /*0010*/ 	.byte	0x29, 0x15, 0x44, 0x4e, 0x6e, 0x83, 0xf9, 0xa2
	.type		mrg32k3aM1SubSeq,@object
	.size		mrg32k3aM1SubSeq,(mrg32k3aM2SubSeq - mrg32k3aM1SubSeq)
mrg32k3aM1SubSeq:
        /*0018*/ 	.byte	0x0b, 0xcc, 0xee, 0x04, 0x73, 0x29, 0x8b, 0x6f, 0xf6, 0x53, 0x03, 0xf6, 0x23, 0xf6, 0xea, 0xda
        /* <DEDUP_REMOVED lines=125> */
	.type		mrg32k3aM2SubSeq,@object
	.size		mrg32k3aM2SubSeq,(mrg32k3aM1 - mrg32k3aM2SubSeq)
mrg32k3aM2SubSeq:
        /* <DEDUP_REMOVED lines=126> */
	.type		mrg32k3aM1,@object
	.size		mrg32k3aM1,(mrg32k3aM1Seq - mrg32k3aM1)
mrg32k3aM1:
        /* <DEDUP_REMOVED lines=144> */
	.type		mrg32k3aM1Seq,@object
	.size		mrg32k3aM1Seq,(mrg32k3aM2 - mrg32k3aM1Seq)
mrg32k3aM1Seq:
        /* <DEDUP_REMOVED lines=144> */
	.type		mrg32k3aM2,@object
	.size		mrg32k3aM2,(mrg32k3aM2Seq - mrg32k3aM2)
mrg32k3aM2:
        /* <DEDUP_REMOVED lines=144> */
	.type		mrg32k3aM2Seq,@object
	.size		mrg32k3aM2Seq,(precalc_xorwow_matrix - mrg32k3aM2Seq)
mrg32k3aM2Seq:
        /* <DEDUP_REMOVED lines=144> */
	.type		precalc_xorwow_matrix,@object
	.size		precalc_xorwow_matrix,(precalc_xorwow_offset_matrix - precalc_xorwow_matrix)
precalc_xorwow_matrix:
        /* <DEDUP_REMOVED lines=6400> */
	.type		precalc_xorwow_offset_matrix,@object
	.size		precalc_xorwow_offset_matrix,(.L_1 - precalc_xorwow_offset_matrix)
precalc_xorwow_offset_matrix:
        /* <DEDUP_REMOVED lines=6400> */
.L_1:


//--------------------- .nv.shared.reserved.0     --------------------------
	.section	.nv.shared.reserved.0,"aw",@nobits
	.weak		__nv_reservedSMEM_offset_0_alias
	.size		__nv_reservedSMEM_offset_0_alias, 0, 64
	.other		__nv_reservedSMEM_offset_0_alias,@"STO_CUDA_RESERVED_SHARED STV_DEFAULT"
__nv_reservedSMEM_offset_0_alias:
	.zero		0
	.zero		64


//--------------------- .nv.constant0._Z13render_kernelP4Vec3iiP6SphereiS_S_S_fiiS_S_P17curandStateXORWOW --------------------------
	.section	.nv.constant0._Z13render_kernelP4Vec3iiP6SphereiS_S_S_fiiS_S_P17curandStateXORWOW,"a",@progbits
	.sectionflags	@""
	.align	4
.nv.constant0._Z13render_kernelP4Vec3iiP6SphereiS_S_S_fiiS_S_P17curandStateXORWOW:
	.zero		1008


//--------------------- .nv.constant0._Z16init_rand_kernelP17curandStateXORWOWiiy --------------------------
	.section	.nv.constant0._Z16init_rand_kernelP17curandStateXORWOWiiy,"a",@progbits
	.sectionflags	@""
	.align	4
.nv.constant0._Z16init_rand_kernelP17curandStateXORWOWiiy:
	.zero		920


//--------------------- SYMBOLS --------------------------

	.type		.nv.reservedSmem.offset0,@object
	.size		.nv.reservedSmem.offset0,0x4
